def matmul_kernel(
    a_ptr,
    b_ptr,
    c_ptr,
    M,
    N,
    K,
    stride_am,
    stride_ak,
    stride_bk,
    stride_bn,
    stride_cm,
    stride_cn,
    BLOCK_M: tl.constexpr,
    BLOCK_N: tl.constexpr,
    BLOCK_K: tl.constexpr,
    GROUP_M: tl.constexpr,
):
    pid = tl.program_id(axis=0)
    num_pid_m = tl.cdiv(M, BLOCK_M)
    num_pid_n = tl.cdiv(N, BLOCK_N)
    num_pid_in_group = GROUP_M * num_pid_n
    group_id = pid // num_pid_in_group
    first_pid_m = group_id * GROUP_M
    group_size_m = min(num_pid_m - first_pid_m, GROUP_M)
    pid_m = first_pid_m + ((pid % num_pid_in_group) % group_size_m)
    pid_n = (pid % num_pid_in_group) // group_size_m

    offs_am = (pid_m * BLOCK_M + tl.arange(0, BLOCK_M)) % M
    offs_bn = (pid_n * BLOCK_N + tl.arange(0, BLOCK_N)) % N
    offs_k = tl.arange(0, BLOCK_K)
    a_ptrs = a_ptr + offs_am[:, None] * stride_am + offs_k[None, :] * stride_ak
    b_ptrs = b_ptr + offs_k[:, None] * stride_bk + offs_bn[None, :] * stride_bn

    acc = tl.zeros((BLOCK_M, BLOCK_N), dtype=tl.float32)
    for kk in range(0, tl.cdiv(K, BLOCK_K)):
        a = tl.load(a_ptrs, mask=offs_k[None, :] < K - kk * BLOCK_K, other=0.0)
        b = tl.load(b_ptrs, mask=offs_k[:, None] < K - kk * BLOCK_K, other=0.0)
        acc = tl.dot(a, b, acc)
        a_ptrs += BLOCK_K * stride_ak
        b_ptrs += BLOCK_K * stride_bk

    c = acc.to(c_ptr.dtype.element_ty)
    offs_cm = pid_m * BLOCK_M + tl.arange(0, BLOCK_M)
    offs_cn = pid_n * BLOCK_N + tl.arange(0, BLOCK_N)
    c_ptrs = c_ptr + offs_cm[:, None] * stride_cm + offs_cn[None, :] * stride_cn
    mask = (offs_cm[:, None] < M) & (offs_cn[None, :] < N)
    tl.store(c_ptrs, c, mask=mask)

# config = {"BLOCK_K": 64, "BLOCK_M": 64, "BLOCK_N": 64, "GROUP_M": 8, "arch": "sm_100", "dtype": "bf16", "num_ctas": 1, "num_stages": 3, "num_warps": 8}
# arch = sm_100


// ===== COMPILED SASS (sm_100a) =====

	.target	sm_100a

	.elftype	@"ET_EXEC"


//--------------------- .note.nv.tkinfo           --------------------------
	.section	.note.nv.tkinfo,"",@"SHT_NOTE"
	.sectionflags	@"SHF_NOTE_NV_TKINFO"
	.tkinfo
        /*0018*/ 	.word	0x00000081
        /*0030*/ 	.string	""
        /*0030*/ 	.string	"ptxas-blackwell"
        /*0030*/ 	.string	"Cuda compilation tools, release 12.9, V12.9.86"
        /*0030*/ 	.string	"Build cuda_12.9.r12.9/compiler.36037853_0"
        /*0030*/ 	.string	"-v  -suppress-debug-info  -lineinfo  -arch sm_100a "



//--------------------- .note.nv.cuver            --------------------------
	.section	.note.nv.cuver,"",@"SHT_NOTE"
	.sectionflags	@"SHF_NOTE_NV_CUVER"
        /*0018*/ 	.short	0x0001
        /*001a*/ 	.short	0x0064
        /*001c*/ 	.short	0x0001
        /*001e*/ 	.short	0x0000
        /*0020*/ 	.short	0x0001
        /*0022*/ 	.short	0x0000


//--------------------- .nv.info                  --------------------------
	.section	.nv.info,"",@"SHT_CUDA_INFO"
	.align	4


	//----- nvinfo : EIATTR_REGCOUNT
	.align		4
        /*0000*/ 	.byte	0x04, 0x2f
        /*0002*/ 	.short	(.L_4 - .L_3)
	.align		4
.L_3:
        /*0004*/ 	.word	index@(matmul_kernel)
        /*0008*/ 	.word	0x00000080


	//----- nvinfo : EIATTR_FRAME_SIZE
	.align		4
.L_4:
        /*000c*/ 	.byte	0x04, 0x11
        /*000e*/ 	.short	(.L_6 - .L_5)
	.align		4
.L_5:
        /*0010*/ 	.word	index@($__internal_2_$__cuda_sm10x_tcgen05_guardrail_trap_unallocated_columns_being_dealloced)
        /*0014*/ 	.word	0x00000000


	//----- nvinfo : EIATTR_FRAME_SIZE
	.align		4
.L_6:
        /*0018*/ 	.byte	0x04, 0x11
        /*001a*/ 	.short	(.L_8 - .L_7)
	.align		4
.L_7:
        /*001c*/ 	.word	index@($__internal_1_$__cuda_sm10x_tcgen05_guardrail_trap_phase_invalid_during_alloc)
        /*0020*/ 	.word	0x00000000


	//----- nvinfo : EIATTR_FRAME_SIZE
	.align		4
.L_8:
        /*0024*/ 	.byte	0x04, 0x11
        /*0026*/ 	.short	(.L_10 - .L_9)
	.align		4
.L_9:
        /*0028*/ 	.word	index@($__internal_0_$__cuda_sm10x_tcgen05_guardrail_trap_col_being_dealloced_not_returned_by_alloc)
        /*002c*/ 	.word	0x00000000


	//----- nvinfo : EIATTR_FRAME_SIZE
	.align		4
.L_10:
        /*0030*/ 	.byte	0x04, 0x11
        /*0032*/ 	.short	(.L_12 - .L_11)
	.align		4
.L_11:
        /*0034*/ 	.word	index@(matmul_kernel)
        /*0038*/ 	.word	0x00000000


	//----- nvinfo : EIATTR_MIN_STACK_SIZE
	.align		4
.L_12:
        /*003c*/ 	.byte	0x04, 0x12
        /*003e*/ 	.short	(.L_14 - .L_13)
	.align		4
.L_13:
        /*0040*/ 	.word	index@(matmul_kernel)
        /*0044*/ 	.word	0x00000000
.L_14:


//--------------------- .nv.info.matmul_kernel    --------------------------
	.section	.nv.info.matmul_kernel,"",@"SHT_CUDA_INFO"
	.sectionflags	@""
	.align	4


	//----- nvinfo : EIATTR_CUDA_API_VERSION
	.align		4
        /*0000*/ 	.byte	0x04, 0x37
        /*0002*/ 	.short	(.L_16 - .L_15)
.L_15:
        /*0004*/ 	.word	0x00000081


	//----- nvinfo : EIATTR_KPARAM_INFO
	.align		4
.L_16:
        /*0008*/ 	.byte	0x04, 0x17
        /*000a*/ 	.short	(.L_18 - .L_17)
.L_17:
        /*000c*/ 	.word	0x00000000
        /*0010*/ 	.short	0x000d
        /*0012*/ 	.short	0x0048
        /*0014*/ 	.byte	0x00, 0xf4, 0x21, 0x00


	//----- nvinfo : EIATTR_KPARAM_INFO
	.align		4
.L_18:
        /*0018*/ 	.byte	0x04, 0x17
        /*001a*/ 	.short	(.L_20 - .L_19)
.L_19:
        /*001c*/ 	.word	0x00000000
        /*0020*/ 	.short	0x000c
        /*0022*/ 	.short	0x0040
        /*0024*/ 	.byte	0x00, 0xf4, 0x21, 0x00


	//----- nvinfo : EIATTR_KPARAM_INFO
	.align		4
.L_20:
        /*0028*/ 	.byte	0x04, 0x17
        /*002a*/ 	.short	(.L_22 - .L_21)
.L_21:
        /*002c*/ 	.word	0x00000000
        /*0030*/ 	.short	0x000b
        /*0032*/ 	.short	0x0038
        /*0034*/ 	.byte	0x00, 0xf0, 0x11, 0x00


	//----- nvinfo : EIATTR_KPARAM_INFO
	.align		4
.L_22:
        /*0038*/ 	.byte	0x04, 0x17
        /*003a*/ 	.short	(.L_24 - .L_23)
.L_23:
        /*003c*/ 	.word	0x00000000
        /*0040*/ 	.short	0x000a
        /*0042*/ 	.short	0x0034
        /*0044*/ 	.byte	0x00, 0xf0, 0x11, 0x00


	//----- nvinfo : EIATTR_KPARAM_INFO
	.align		4
.L_24:
        /*0048*/ 	.byte	0x04, 0x17
        /*004a*/ 	.short	(.L_26 - .L_25)
.L_25:
        /*004c*/ 	.word	0x00000000
        /*0050*/ 	.short	0x0009
        /*0052*/ 	.short	0x0030
        /*0054*/ 	.byte	0x00, 0xf0, 0x11, 0x00


	//----- nvinfo : EIATTR_KPARAM_INFO
	.align		4
.L_26:
        /*0058*/ 	.byte	0x04, 0x17
        /*005a*/ 	.short	(.L_28 - .L_27)
.L_27:
        /*005c*/ 	.word	0x00000000
        /*0060*/ 	.short	0x0008
        /*0062*/ 	.short	0x002c
        /*0064*/ 	.byte	0x00, 0xf0, 0x11, 0x00


	//----- nvinfo : EIATTR_KPARAM_INFO
	.align		4
.L_28:
        /*0068*/ 	.byte	0x04, 0x17
        /*006a*/ 	.short	(.L_30 - .L_29)
.L_29:
        /*006c*/ 	.word	0x00000000
        /*0070*/ 	.short	0x0007
        /*0072*/ 	.short	0x0028
        /*0074*/ 	.byte	0x00, 0xf0, 0x11, 0x00


	//----- nvinfo : EIATTR_KPARAM_INFO
	.align		4
.L_30:
        /*0078*/ 	.byte	0x04, 0x17
        /*007a*/ 	.short	(.L_32 - .L_31)
.L_31:
        /*007c*/ 	.word	0x00000000
        /*0080*/ 	.short	0x0006
        /*0082*/ 	.short	0x0024
        /*0084*/ 	.byte	0x00, 0xf0, 0x11, 0x00


	//----- nvinfo : EIATTR_KPARAM_INFO
	.align		4
.L_32:
        /*0088*/ 	.byte	0x04, 0x17
        /*008a*/ 	.short	(.L_34 - .L_33)
.L_33:
        /*008c*/ 	.word	0x00000000
        /*0090*/ 	.short	0x0005
        /*0092*/ 	.short	0x0020
        /*0094*/ 	.byte	0x00, 0xf0, 0x11, 0x00


	//----- nvinfo : EIATTR_KPARAM_INFO
	.align		4
.L_34:
        /*0098*/ 	.byte	0x04, 0x17
        /*009a*/ 	.short	(.L_36 - .L_35)
.L_35:
        /*009c*/ 	.word	0x00000000
        /*00a0*/ 	.short	0x0004
        /*00a2*/ 	.short	0x001c
        /*00a4*/ 	.byte	0x00, 0xf0, 0x11, 0x00


	//----- nvinfo : EIATTR_KPARAM_INFO
	.align		4
.L_36:
        /*00a8*/ 	.byte	0x04, 0x17
        /*00aa*/ 	.short	(.L_38 - .L_37)
.L_37:
        /*00ac*/ 	.word	0x00000000
        /*00b0*/ 	.short	0x0003
        /*00b2*/ 	.short	0x0018
        /*00b4*/ 	.byte	0x00, 0xf0, 0x11, 0x00


	//----- nvinfo : EIATTR_KPARAM_INFO
	.align		4
.L_38:
        /*00b8*/ 	.byte	0x04, 0x17
        /*00ba*/ 	.short	(.L_40 - .L_39)
.L_39:
        /*00bc*/ 	.word	0x00000000
        /*00c0*/ 	.short	0x0002
        /*00c2*/ 	.short	0x0010
        /*00c4*/ 	.byte	0x00, 0xf4, 0x21, 0x00


	//----- nvinfo : EIATTR_KPARAM_INFO
	.align		4
.L_40:
        /*00c8*/ 	.byte	0x04, 0x17
        /*00ca*/ 	.short	(.L_42 - .L_41)
.L_41:
        /*00cc*/ 	.word	0x00000000
        /*00d0*/ 	.short	0x0001
        /*00d2*/ 	.short	0x0008
        /*00d4*/ 	.byte	0x00, 0xf4, 0x21, 0x00


	//----- nvinfo : EIATTR_KPARAM_INFO
	.align		4
.L_42:
        /*00d8*/ 	.byte	0x04, 0x17
        /*00da*/ 	.short	(.L_44 - .L_43)
.L_43:
        /*00dc*/ 	.word	0x00000000
        /*00e0*/ 	.short	0x0000
        /*00e2*/ 	.short	0x0000
        /*00e4*/ 	.byte	0x00, 0xf4, 0x21, 0x00


	//----- nvinfo : EIATTR_AT_ENTRY_FRAGMENTS
	.align		4
.L_44:
        /*00e8*/ 	.byte	0x04, 0x4f
        /*00ea*/ 	.short	(.L_46 - .L_45)


	//   ....[0]....
.L_45:
        /*00ec*/ 	.word	0x00000004


	//----- nvinfo : EIATTR_RESERVED_SMEM_USED
	.align		4
.L_46:
        /*00f0*/ 	.byte	0x01, 0x41
	.zero		2


	//----- nvinfo : EIATTR_SPARSE_MMA_MASK
	.align		4
        /*00f4*/ 	.byte	0x03, 0x50
        /*00f6*/ 	.short	0x0000


	//----- nvinfo : EIATTR_TCGEN05_1CTA_USED
	.align		4
        /*00f8*/ 	.byte	0x01, 0x51
	.zero		2


	//----- nvinfo : EIATTR_MAXREG_COUNT
	.align		4
        /*00fc*/ 	.byte	0x03, 0x1b
        /*00fe*/ 	.short	0x00ff


	//----- nvinfo : EIATTR_NUM_BARRIERS
	.align		4
        /*0100*/ 	.byte	0x02, 0x4c
        /*0102*/ 	.byte	0x01
	.zero		1


	//----- nvinfo : EIATTR_INT_WARP_WIDE_INSTR_OFFSETS
	.align		4
        /*0104*/ 	.byte	0x04, 0x31
        /*0106*/ 	.short	(.L_48 - .L_47)


	//   ....[0]....
.L_47:
        /*0108*/ 	.word	0x00001a40


	//   ....[1]....
        /*010c*/ 	.word	0x00001a50


	//   ....[2]....
        /*0110*/ 	.word	0x00002840


	//   ....[3]....
        /*0114*/ 	.word	0x00004930


	//   ....[4]....
        /*0118*/ 	.word	0x00004980


	//----- nvinfo : EIATTR_COOP_GROUP_MASK_REGIDS
	.align		4
.L_48:
        /*011c*/ 	.byte	0x04, 0x29
        /*011e*/ 	.short	(.L_50 - .L_49)


	//   ....[0]....
.L_49:
        /*0120*/ 	.word	0xffffffff


	//   ....[1]....
        /*0124*/ 	.word	0xffffffff


	//   ....[2]....
        /*0128*/ 	.word	0xffffffff


	//   ....[3]....
        /*012c*/ 	.word	0xffffffff


	//----- nvinfo : EIATTR_COOP_GROUP_INSTR_OFFSETS
	.align		4
.L_50:
        /*0130*/ 	.byte	0x04, 0x28
        /*0132*/ 	.short	(.L_52 - .L_51)


	//   ....[0]....
.L_51:
        /*0134*/ 	.word	0x00000070


	//   ....[1]....
        /*0138*/ 	.word	0x00000330


	//   ....[2]....
        /*013c*/ 	.word	0x000047c0


	//   ....[3]....
        /*0140*/ 	.word	0x00004a30


	//----- nvinfo : EIATTR_VRC_CTA_INIT_COUNT
	.align		4
.L_52:
        /*0144*/ 	.byte	0x02, 0x4a
        /*0146*/ 	.byte	0x80
	.zero		1


	//----- nvinfo : EIATTR_MBARRIER_INSTR_OFFSETS
	.align		4
        /*0148*/ 	.byte	0x04, 0x39
        /*014a*/ 	.short	(.L_54 - .L_53)


	//   ....[0]....
.L_53:
        /*014c*/ 	.word	0x00001bb0
        /*0150*/ 	.word	0x000000ff
        /*0154*/ 	.word	0x00000000
        /*0158*/ 	.short	0x0100
        /*015a*/ 	.byte	0x0e
	.zero		1


	//   ....[1]....
        /*015c*/ 	.word	0x00002880
        /*0160*/ 	.word	0x000000ff
        /*0164*/ 	.word	0x00008008
        /*0168*/ 	.short	0x0100
        /*016a*/ 	.byte	0x0d
	.zero		1


	//   ....[2]....
        /*016c*/ 	.word	0x00003320
        /*0170*/ 	.word	0x000000ff
        /*0174*/ 	.word	0x00000000
        /*0178*/ 	.short	0x010a
        /*017a*/ 	.byte	0x0e
	.zero		1


	//   ....[3]....
        /*017c*/ 	.word	0x00003f10
        /*0180*/ 	.word	0x000000ff
        /*0184*/ 	.word	0x00000000
        /*0188*/ 	.short	0x010a
        /*018a*/ 	.byte	0x0e
	.zero		1


	//   ....[4]....
        /*018c*/ 	.word	0x00004060
        /*0190*/ 	.word	0x000000ff
        /*0194*/ 	.word	0x00008000
        /*0198*/ 	.short	0x0108
        /*019a*/ 	.byte	0x0d
	.zero		1


	//   ....[5]....
        /*019c*/ 	.word	0x00004100
        /*01a0*/ 	.word	0x000000ff
        /*01a4*/ 	.word	0x00008008
        /*01a8*/ 	.short	0x0108
        /*01aa*/ 	.byte	0x0d
	.zero		1


	//   ....[6]....
        /*01ac*/ 	.word	0x00004a50
        /*01b0*/ 	.word	0x000000ff
        /*01b4*/ 	.word	0x00000000
        /*01b8*/ 	.short	0x010a
        /*01ba*/ 	.byte	0x0e
	.zero		1


	//   ....[7]....
        /*01bc*/ 	.word	0x00004a80
        /*01c0*/ 	.word	0x000000ff
        /*01c4*/ 	.word	0x00000000
        /*01c8*/ 	.short	0x010a
        /*01ca*/ 	.byte	0x0e
	.zero		1


	//----- nvinfo : EIATTR_NUM_MBARRIERS
	.align		4
.L_54:
        /*01cc*/ 	.byte	0x03, 0x38
        /*01ce*/ 	.short	0x0002


	//----- nvinfo : EIATTR_EXIT_INSTR_OFFSETS
	.align		4
        /*01d0*/ 	.byte	0x04, 0x1c
        /*01d2*/ 	.short	(.L_56 - .L_55)


	//   ....[0]....
.L_55:
        /*01d4*/ 	.word	0x00004a40


	//----- nvinfo : EIATTR_REQNTID
	.align		4
.L_56:
        /*01d8*/ 	.byte	0x04, 0x10
        /*01da*/ 	.short	(.L_58 - .L_57)
.L_57:
        /*01dc*/ 	.word	0x00000100
        /*01e0*/ 	.word	0x00000001
        /*01e4*/ 	.word	0x00000001


	//----- nvinfo : EIATTR_CRS_STACK_SIZE
	.align		4
.L_58:
        /*01e8*/ 	.byte	0x04, 0x1e
        /*01ea*/ 	.short	(.L_60 - .L_59)
.L_59:
        /*01ec*/ 	.word	0x00000000


	//----- nvinfo : EIATTR_CBANK_PARAM_SIZE
	.align		4
.L_60:
        /*01f0*/ 	.byte	0x03, 0x19
        /*01f2*/ 	.short	0x0050


	//----- nvinfo : EIATTR_PARAM_CBANK
	.align		4
        /*01f4*/ 	.byte	0x04, 0x0a
        /*01f6*/ 	.short	(.L_62 - .L_61)
	.align		4
.L_61:
        /*01f8*/ 	.word	index@(.nv.constant0.matmul_kernel)
        /*01fc*/ 	.short	0x0380
        /*01fe*/ 	.short	0x0050


	//----- nvinfo : EIATTR_SW_WAR
	.align		4
.L_62:
        /*0200*/ 	.byte	0x04, 0x36
        /*0202*/ 	.short	(.L_64 - .L_63)
.L_63:
        /*0204*/ 	.word	0x00000008
.L_64:


//--------------------- .nv.compat                --------------------------
	.section	.nv.compat,"",@"SHT_CUDA_COMPAT_INFO"
	.align	4
        /*0000*/ 	.byte	0x02, 0x02, 0x02, 0x00, 0x02, 0x05, 0x05, 0x00, 0x02, 0x03, 0x00, 0x00, 0x02, 0x06, 0x01, 0x00


//--------------------- .nv.callgraph             --------------------------
	.section	.nv.callgraph,"",@"SHT_CUDA_CALLGRAPH"
	.align	4
	.sectionentsize	8
	.align		4
        /*0000*/ 	.word	0x00000000
	.align		4
        /*0004*/ 	.word	0xffffffff
	.align		4
        /*0008*/ 	.word	0x00000000
	.align		4
        /*000c*/ 	.word	0xfffffffe
	.align		4
        /*0010*/ 	.word	0x00000000
	.align		4
        /*0014*/ 	.word	0xfffffffd
	.align		4
        /*0018*/ 	.word	0x00000000
	.align		4
        /*001c*/ 	.word	0xfffffffc


//--------------------- .text.matmul_kernel       --------------------------
	.section	.text.matmul_kernel,"ax",@progbits
	.align	128
        .global         matmul_kernel
        .type           matmul_kernel,@function
        .size           matmul_kernel,(.L_x_20 - matmul_kernel)
        .other          matmul_kernel,@"STO_CUDA_ENTRY STV_DEFAULT"
matmul_kernel:
.text.matmul_kernel:
[----:B------:R-:W0:Y:S01]  /*0000*/  LDC R1, c[0x0][0x37c] ;  /* 0x0000df00ff017b82 */ /* 0x000e220000000800 */
[----:B------:R-:W1:Y:S01]  /*0010*/  S2R R63, SR_TID.X ;  /* 0x00000000003f7919 */ /* 0x000e620000002100 */
[----:B------:R-:W2:Y:S01]  /*0020*/  LDCU.64 UR24, c[0x0][0x358] ;  /* 0x00006b00ff1877ac */ /* 0x000ea20008000a00 */
[----:B-1----:R-:W-:-:S13]  /*0030*/  ISETP.GE.U32.AND P0, PT, R63, 0x20, PT ;  /* 0x000000203f00780c */ /* 0x002fda0003f06070 */
[----:B------:R-:W-:Y:S02]  /*0040*/  VOTEU.ANY UP0, P0 ;  /* 0x0000000000ff7886 */ /* 0x000fe40000000100 */
[----:B0-2---:R-:W-:Y:S05]  /*0050*/  BRA.U UP0, `(.L_x_0) ;  /* 0x0000000100b87547 */ /* 0x005fea000b800000 */
[----:B------:R-:W0:Y:S01]  /*0060*/  S2UR UR6, SR_CgaCtaId ;  /* 0x00000000000679c3 */ /* 0x000e220000008800 */
[----:B------:R-:W-:Y:S01]  /*0070*/  NOP ;  /* 0x0000000000007918 */ /* 0x000fe20000000000 */
[----:B------:R-:W-:Y:S02]  /*0080*/  UMOV UR4, 0x40 ;  /* 0x0000004000047882 */ /* 0x000fe40000000000 */
[----:B0-----:R-:W-:-:S09]  /*0090*/  ULEA UR4, UR6, UR4, 0x18 ;  /* 0x0000000406047291 */ /* 0x001fd2000f8ec0ff */
[----:B------:R-:W0:Y:S01]  /*00a0*/  LDS.U8 R0, [UR4] ;  /* 0x00000004ff007984 */ /* 0x000e220008000000 */
[----:B------:R-:W-:Y:S02]  /*00b0*/  UMOV UR4, 0x400 ;  /* 0x0000040000047882 */ /* 0x000fe40000000000 */
[----:B------:R-:W-:Y:S01]  /*00c0*/  ULEA UR4, UR6, UR4, 0x18 ;  /* 0x0000000406047291 */ /* 0x000fe2000f8ec0ff */
[----:B0-----:R-:W-:-:S13]  /*00d0*/  ISETP.NE.AND P0, PT, R0, RZ, PT ;  /* 0x000000ff0000720c */ /* 0x001fda0003f05270 */
[----:B------:R-:W-:Y:S05]  /*00e0*/  @P0 BRA `(.L_x_1) ;  /* 0x00000000007c0947 */ /* 0x000fea0003800000 */
[----:B------:R-:W-:-:S13]  /*00f0*/  ELECT P0, URZ, PT ;  /* 0x0000000000ff782f */ /* 0x000fda0003800000 */
[----:B------:R-:W-:Y:S05]  /*0100*/  @!P0 BRA `(.L_x_2) ;  /* 0x0000000000848947 */ /* 0x000fea0003800000 */
[----:B------:R-:W-:Y:S01]  /*0110*/  UMOV UR5, 0x2 ;  /* 0x0000000200057882 */ /* 0x000fe20000000000 */
[----:B------:R-:W-:Y:S02]  /*0120*/  IMAD.MOV.U32 R4, RZ, RZ, 0x1 ;  /* 0x00000001ff047424 */ /* 0x000fe400078e00ff */
[----:B------:R-:W-:Y:S02]  /*0130*/  IMAD.MOV.U32 R5, RZ, RZ, 0x3 ;  /* 0x00000003ff057424 */ /* 0x000fe400078e00ff */
[----:B------:R-:W-:Y:S04]  /*0140*/  DEPBAR.LE SB0, 0x36 ;  /* 0x00008d800000791a */ /* 0x000fe80000000000 */
[----:B------:R-:W0:Y:S02]  /*0150*/  UTCATOMSWS.FIND_AND_SET.ALIGN UP1, UR5, UR5 ;  /* 0x00000005000575e3 */ /* 0x000e240008020800 */
[----:B0-----:R-:W-:-:S04]  /*0160*/  PLOP3.LUT P0, PT, PT, PT, UP1, 0x80, 0x8 ;  /* 0x000000000008781c */ /* 0x001fc80003f0f018 */
[----:B------:R-:W-:-:S04]  /*0170*/  SEL R0, RZ, 0xffffffff, !P0 ;  /* 0xffffffffff007807 */ /* 0x000fc80004000000 */
[----:B------:R-:W-:Y:S01]  /*0180*/  ISETP.NE.AND P0, PT, R0, RZ, PT ;  /* 0x000000ff0000720c */ /* 0x000fe20003f05270 */
[----:B------:R-:W-:-:S12]  /*0190*/  IMAD.U32 R0, RZ, RZ, UR5 ;  /* 0x00000005ff007e24 */ /* 0x000fd8000f8e00ff */
[----:B------:R-:W-:Y:S05]  /*01a0*/  @P0 BRA `(.L_x_3) ;  /* 0x0000000000240947 */ /* 0x000fea0003800000 */
.L_x_4:
[----:B------:R-:W-:Y:S05]  /*01b0*/  NANOSLEEP 0x64 ;  /* 0x000000640000795d */ /* 0x000fea0003800000 */
[----:B------:R-:W-:-:S05]  /*01c0*/  UMOV UR5, 0x2 ;  /* 0x0000000200057882 */ /* 0x000fca0000000000 */
[----:B------:R-:W-:Y:S04]  /*01d0*/  DEPBAR.LE SB0, 0x36 ;  /* 0x00008d800000791a */ /* 0x000fe80000000000 */
[----:B------:R-:W0:Y:S02]  /*01e0*/  UTCATOMSWS.FIND_AND_SET.ALIGN UP1, UR5, UR5 ;  /* 0x00000005000575e3 */ /* 0x000e240008020800 */
[----:B0-----:R-:W-:-:S04]  /*01f0*/  PLOP3.LUT P0, PT, PT, PT, UP1, 0x80, 0x8 ;  /* 0x000000000008781c */ /* 0x001fc80003f0f018 */
[----:B------:R-:W-:-:S04]  /*0200*/  SEL R0, RZ, 0xffffffff, !P0 ;  /* 0xffffffffff007807 */ /* 0x000fc80004000000 */
[----:B------:R-:W-:Y:S01]  /*0210*/  ISETP.NE.AND P0, PT, R0, RZ, PT ;  /* 0x000000ff0000720c */ /* 0x000fe20003f05270 */
[----:B------:R-:W-:-:S12]  /*0220*/  IMAD.U32 R0, RZ, RZ, UR5 ;  /* 0x00000005ff007e24 */ /* 0x000fd8000f8e00ff */
[----:B------:R-:W-:Y:S05]  /*0230*/  @!P0 BRA `(.L_x_4) ;  /* 0xfffffffc00dc8947 */ /* 0x000fea000383ffff */
.L_x_3:
[C---:B------:R-:W-:Y:S01]  /*0240*/  VIADD R3, R0.reuse, 0x10 ;  /* 0x0000001000037836 */ /* 0x040fe20000000000 */
[----:B------:R-:W-:Y:S01]  /*0250*/  UMOV UR5, 0x50 ;  /* 0x0000005000057882 */ /* 0x000fe20000000000 */
[----:B------:R-:W-:Y:S01]  /*0260*/  SHF.L.U32 R2, R5, R0, RZ ;  /* 0x0000000005027219 */ /* 0x000fe200000006ff */
[----:B------:R-:W-:Y:S01]  /*0270*/  ULEA UR5, UR6, UR5, 0x18 ;  /* 0x0000000506057291 */ /* 0x000fe2000f8ec0ff */
[----:B------:R-:W-:Y:S01]  /*0280*/  IMAD.SHL.U32 R0, R0, 0x20, RZ ;  /* 0x0000002000007824 */ /* 0x000fe200078e00ff */
[----:B------:R-:W-:-:S04]  /*0290*/  SHF.L.U32 R3, R4, R3, RZ ;  /* 0x0000000304037219 */ /* 0x000fc800000006ff */
[----:B------:R-:W-:-:S05]  /*02a0*/  LOP3.LUT R2, R3, R2, RZ, 0xfc, !PT ;  /* 0x0000000203027212 */ /* 0x000fca00078efcff */
[----:B------:R0:W-:Y:S04]  /*02b0*/  ATOMS.OR RZ, [UR5], R2 ;  /* 0x00000002ffff798c */ /* 0x0001e8000b000005 */
[----:B------:R0:W-:Y:S01]  /*02c0*/  STS [UR4], R0 ;  /* 0x00000000ff007988 */ /* 0x0001e20008000804 */
[----:B------:R-:W-:Y:S05]  /*02d0*/  BRA `(.L_x_2) ;  /* 0x0000000000107947 */ /* 0x000fea0003800000 */
.L_x_1:
[----:B------:R-:W-:Y:S01]  /*02e0*/  IMAD.MOV.U32 R0, RZ, RZ, -0x1 ;  /* 0xffffffffff007424 */ /* 0x000fe200078e00ff */
[----:B------:R-:W-:-:S04]  /*02f0*/  MOV R2, 0x320 ;  /* 0x0000032000027802 */ /* 0x000fc80000000f00 */
[----:B------:R0:W-:Y:S03]  /*0300*/  STS [UR4], R0 ;  /* 0x00000000ff007988 */ /* 0x0001e60008000804 */
[----:B0-----:R-:W-:Y:S05]  /*0310*/  CALL.REL.NOINC `($__internal_1_$__cuda_sm10x_tcgen05_guardrail_trap_phase_invalid_during_alloc) ;  /* 0x0000004400f07944 */ /* 0x001fea0003c00000 */
.L_x_2:
[----:B------:R-:W-:Y:S05]  /*0320*/  WARPSYNC.ALL ;  /* 0x0000000000007948 */ /* 0x000fea0003800000 */
[----:B------:R-:W-:Y:S01]  /*0330*/  NOP ;  /* 0x0000000000007918 */ /* 0x000fe20000000000 */
.L_x_0:
[----:B------:R-:W1:Y:S01]  /*0340*/  LDC.64 R8, c[0x0][0x398] ;  /* 0x0000e600ff087b82 */ /* 0x000e620000000a00 */
[----:B------:R-:W2:Y:S01]  /*0350*/  S2R R7, SR_CTAID.X ;  /* 0x0000000000077919 */ /* 0x000ea20000002500 */
[----:B------:R-:W3:Y:S01]  /*0360*/  LDCU.128 UR8, c[0x0][0x3a0] ;  /* 0x00007400ff0877ac */ /* 0x000ee20008000c00 */
[----:B------:R-:W-:Y:S02]  /*0370*/  SHF.R.U32.HI R82, RZ, 0x6, R63 ;  /* 0x00000006ff527819 */ /* 0x000fe4000001163f */
[----:B------:R-:W-:Y:S01]  /*0380*/  PRMT R66, RZ, 0x7610, R66 ;  /* 0x00007610ff427816 */ /* 0x000fe20000000042 */
[----:B------:R-:W-:Y:S01]  /*0390*/  UMOV UR13, 0x400 ;  /* 0x00000400000d7882 */ /* 0x000fe20000000000 */
[----:B------:R-:W-:Y:S01]  /*03a0*/  SGXT.U32 R82, R82, 0x2 ;  /* 0x000000025252781a */ /* 0x000fe20000000000 */
[----:B------:R-:W4:Y:S01]  /*03b0*/  S2UR UR6, SR_CgaCtaId ;  /* 0x00000000000679c3 */ /* 0x000f220000008800 */
[----:B------:R-:W5:Y:S01]  /*03c0*/  LDCU.128 UR16, c[0x0][0x380] ;  /* 0x00007000ff1077ac */ /* 0x000f620008000c00 */
[----:B------:R-:W-:-:S02]  /*03d0*/  PRMT R68, RZ, 0x7610, R68 ;  /* 0x00007610ff447816 */ /* 0x000fc40000000044 */
[C---:B------:R-:W-:Y:S02]  /*03e0*/  LOP3.LUT R98, R82.reuse, 0x10, RZ, 0xfc, !PT ;  /* 0x0000001052627812 */ /* 0x040fe400078efcff */
[----:B------:R-:W-:Y:S01]  /*03f0*/  LOP3.LUT R100, R82, 0x18, RZ, 0xfc, !PT ;  /* 0x0000001852647812 */ /* 0x000fe200078efcff */
[----:B---3--:R-:W-:Y:S01]  /*0400*/  IMAD.U32 R13, RZ, RZ, UR10 ;  /* 0x0000000aff0d7e24 */ /* 0x008fe2000f8e00ff */
[----:B------:R-:W-:Y:S01]  /*0410*/  UIADD3 UR30, UPT, UPT, UR8, 0x3f, URZ ;  /* 0x0000003f081e7890 */ /* 0x000fe2000fffe0ff */
[----:B------:R-:W-:Y:S02]  /*0420*/  IMAD.U32 R15, RZ, RZ, UR10 ;  /* 0x0000000aff0f7e24 */ /* 0x000fe4000f8e00ff */
[----:B01----:R-:W-:Y:S01]  /*0430*/  VIADD R0, R9, 0x3f ;  /* 0x0000003f09007836 */ /* 0x003fe20000000000 */
[----:B------:R-:W-:Y:S01]  /*0440*/  UISETP.GT.AND UP1, UPT, UR30, 0x3f, UPT ;  /* 0x0000003f1e00788c */ /* 0x000fe2000bf24270 */
[----:B------:R-:W-:Y:S01]  /*0450*/  IMAD.U32 R14, RZ, RZ, UR10 ;  /* 0x0000000aff0e7e24 */ /* 0x000fe2000f8e00ff */
[----:B------:R-:W-:Y:S01]  /*0460*/  LOP3.LUT R34, RZ, R9, RZ, 0x33, !PT ;  /* 0x00000009ff227212 */ /* 0x000fe200078e33ff */
[----:B------:R-:W-:Y:S01]  /*0470*/  IMAD.U32 R114, RZ, RZ, UR10 ;  /* 0x0000000aff727e24 */ /* 0x000fe2000f8e00ff */
[----:B------:R-:W-:Y:S01]  /*0480*/  SHF.R.S32.HI R3, RZ, 0x1f, R0 ;  /* 0x0000001fff037819 */ /* 0x000fe20000011400 */
[----:B------:R-:W-:Y:S01]  /*0490*/  IMAD.U32 R115, RZ, RZ, UR10 ;  /* 0x0000000aff737e24 */ /* 0x000fe2000f8e00ff */
[----:B----4-:R-:W-:-:S02]  /*04a0*/  ULEA UR13, UR6, UR13, 0x18 ;  /* 0x0000000d060d7291 */ /* 0x010fc4000f8ec0ff */
[----:B------:R-:W-:Y:S01]  /*04b0*/  LEA.HI R3, R3, R0, RZ, 0x6 ;  /* 0x0000000003037211 */ /* 0x000fe200078f30ff */
[----:B------:R-:W-:Y:S01]  /*04c0*/  IMAD.U32 R47, RZ, RZ, UR10 ;  /* 0x0000000aff2f7e24 */ /* 0x000fe2000f8e00ff */
[----:B--2---:R-:W-:Y:S01]  /*04d0*/  IABS R10, R7 ;  /* 0x00000007000a7213 */ /* 0x004fe20000000000 */
[----:B------:R-:W-:Y:S01]  /*04e0*/  UIADD3 UR14, UPT, UPT, UR13, 0x8000, URZ ;  /* 0x000080000d0e7890 */ /* 0x000fe2000fffe0ff */
[----:B------:R-:W-:-:S05]  /*04f0*/  SHF.R.S32.HI R3, RZ, 0x6, R3 ;  /* 0x00000006ff037819 */ /* 0x000fca0000011403 */
[----:B------:R-:W-:-:S05]  /*0500*/  IMAD.SHL.U32 R4, R3, 0x8, RZ ;  /* 0x0000000803047824 */ /* 0x000fca00078e00ff */
[-C--:B------:R-:W-:Y:S02]  /*0510*/  IABS R5, R4.reuse ;  /* 0x0000000400057213 */ /* 0x080fe40000000000 */
[----:B------:R-:W-:Y:S02]  /*0520*/  IABS R12, R4 ;  /* 0x00000004000c7213 */ /* 0x000fe40000000000 */
[----:B------:R-:W0:Y:S08]  /*0530*/  I2F.RP R0, R5 ;  /* 0x0000000500007306 */ /* 0x000e300000209400 */
[----:B0-----:R-:W0:Y:S02]  /*0540*/  MUFU.RCP R0, R0 ;  /* 0x0000000000007308 */ /* 0x001e240000001000 */
[----:B0-----:R-:W-:-:S02]  /*0550*/  VIADD R2, R0, 0xffffffe ;  /* 0x0ffffffe00027836 */ /* 0x001fc40000000000 */
[----:B------:R-:W-:-:S04]  /*0560*/  IMAD.MOV R0, RZ, RZ, -R12 ;  /* 0x000000ffff007224 */ /* 0x000fc800078e0a0c */
[----:B------:R0:W1:Y:S01]  /*0570*/  F2I.FTZ.U32.TRUNC.NTZ R3, R2 ;  /* 0x0000000200037305 */ /* 0x000062000021f000 */
[----:B------:R-:W-:Y:S02]  /*0580*/  IMAD R12, R82, UR10, RZ ;  /* 0x0000000a520c7c24 */ /* 0x000fe4000f8e02ff */
[----:B0-----:R-:W-:Y:S02]  /*0590*/  IMAD.MOV.U32 R2, RZ, RZ, RZ ;  /* 0x000000ffff027224 */ /* 0x001fe400078e00ff */
[----:B-1----:R-:W-:-:S04]  /*05a0*/  IMAD.MOV R6, RZ, RZ, -R3 ;  /* 0x000000ffff067224 */ /* 0x002fc800078e0a03 */
[----:B------:R-:W-:Y:S02]  /*05b0*/  IMAD R11, R6, R5, RZ ;  /* 0x00000005060b7224 */ /* 0x000fe400078e02ff */
[----:B------:R-:W-:Y:S02]  /*05c0*/  IMAD.MOV.U32 R6, RZ, RZ, R10 ;  /* 0x000000ffff067224 */ /* 0x000fe400078e000a */
[----:B------:R-:W-:Y:S01]  /*05d0*/  IMAD.HI.U32 R3, R3, R11, R2 ;  /* 0x0000000b03037227 */ /* 0x000fe200078e0002 */
[----:B------:R-:W-:-:S05]  /*05e0*/  IABS R2, R9 ;  /* 0x0000000900027213 */ /* 0x000fca0000000000 */
[----:B------:R-:W-:-:S04]  /*05f0*/  IMAD.HI.U32 R3, R3, R6, RZ ;  /* 0x0000000603037227 */ /* 0x000fc800078e00ff */
[----:B------:R-:W-:Y:S01]  /*0600*/  IMAD R0, R3, R0, R6 ;  /* 0x0000000003007224 */ /* 0x000fe200078e0206 */
[----:B------:R-:W-:Y:S04]  /*0610*/  BAR.SYNC.DEFER_BLOCKING 0x0 ;  /* 0x0000000000007b1d */ /* 0x000fe80000010000 */
[----:B------:R-:W-:-:S13]  /*0620*/  ISETP.GT.U32.AND P1, PT, R5, R0, PT ;  /* 0x000000000500720c */ /* 0x000fda0003f24070 */
[----:B------:R-:W-:Y:S02]  /*0630*/  @!P1 IMAD.IADD R0, R0, 0x1, -R5 ;  /* 0x0000000100009824 */ /* 0x000fe400078e0a05 */
[----:B------:R-:W-:Y:S01]  /*0640*/  @!P1 VIADD R3, R3, 0x1 ;  /* 0x0000000103039836 */ /* 0x000fe20000000000 */
[----:B------:R-:W-:Y:S02]  /*0650*/  ISETP.NE.AND P1, PT, R4, RZ, PT ;  /* 0x000000ff0400720c */ /* 0x000fe40003f25270 */
[----:B------:R-:W-:Y:S02]  /*0660*/  ISETP.GE.U32.AND P0, PT, R0, R5, PT ;  /* 0x000000050000720c */ /* 0x000fe40003f06070 */
[----:B------:R-:W-:-:S04]  /*0670*/  LOP3.LUT R0, R7, R4, RZ, 0x3c, !PT ;  /* 0x0000000407007212 */ /* 0x000fc800078e3cff */
[----:B------:R-:W-:Y:S01]  /*0680*/  ISETP.GE.AND P2, PT, R0, RZ, PT ;  /* 0x000000ff0000720c */ /* 0x000fe20003f46270 */
[----:B------:R-:W-:-:S06]  /*0690*/  VIADD R0, R8, 0x3f ;  /* 0x0000003f08007836 */ /* 0x000fcc0000000000 */
[----:B------:R-:W-:-:S04]  /*06a0*/  @P0 VIADD R3, R3, 0x1 ;  /* 0x0000000103030836 */ /* 0x000fc80000000000 */
[----:B------:R-:W-:Y:S01]  /*06b0*/  IMAD.MOV.U32 R6, RZ, RZ, R3 ;  /* 0x000000ffff067224 */ /* 0x000fe200078e0003 */
[----:B------:R-:W-:-:S03]  /*06c0*/  SHF.R.S32.HI R3, RZ, 0x1f, R0 ;  /* 0x0000001fff037819 */ /* 0x000fc60000011400 */
[----:B------:R-:W-:Y:S01]  /*06d0*/  @!P2 IMAD.MOV R6, RZ, RZ, -R6 ;  /* 0x000000ffff06a224 */ /* 0x000fe200078e0a06 */
[----:B------:R-:W-:Y:S02]  /*06e0*/  @!P1 LOP3.LUT R6, RZ, R4, RZ, 0x33, !PT ;  /* 0x00000004ff069212 */ /* 0x000fe400078e33ff */
[----:B------:R-:W-:-:S03]  /*06f0*/  LEA.HI R3, R3, R0, RZ, 0x6 ;  /* 0x0000000003037211 */ /* 0x000fc600078f30ff */
[----:B------:R-:W-:Y:S02]  /*0700*/  IMAD.SHL.U32 R20, R6, 0x8, RZ ;  /* 0x0000000806147824 */ /* 0x000fe400078e00ff */
[----:B------:R-:W-:-:S03]  /*0710*/  IMAD.MOV R6, RZ, RZ, -R6 ;  /* 0x000000ffff067224 */ /* 0x000fc600078e0a06 */
[----:B------:R-:W-:Y:S01]  /*0720*/  LEA.HI.SX32 R3, R3, -R20, 0x1a ;  /* 0x8000001403037211 */ /* 0x000fe200078fd2ff */
[----:B------:R-:W-:Y:S02]  /*0730*/  IMAD R22, R4, R6, R7 ;  /* 0x0000000604167224 */ /* 0x000fe400078e0207 */
[----:B------:R-:W-:Y:S01]  /*0740*/  IMAD.MOV.U32 R4, RZ, RZ, RZ ;  /* 0x000000ffff047224 */ /* 0x000fe200078e00ff */
[----:B------:R-:W-:Y:S02]  /*0750*/  VIMNMX R19, PT, PT, R3, 0x8, PT ;  /* 0x0000000803137848 */ /* 0x000fe40003fe0100 */
[----:B------:R-:W0:Y:S02]  /*0760*/  I2F.RP R3, R2 ;  /* 0x0000000200037306 */ /* 0x000e240000209400 */
[-C--:B------:R-:W-:Y:S02]  /*0770*/  IABS R11, R19.reuse ;  /* 0x00000013000b7213 */ /* 0x080fe40000000000 */
[----:B------:R-:W-:-:S04]  /*0780*/  IABS R6, R19 ;  /* 0x0000001300067213 */ /* 0x000fc80000000000 */
[----:B------:R-:W1:Y:S01]  /*0790*/  I2F.RP R0, R11 ;  /* 0x0000000b00007306 */ /* 0x000e620000209400 */
[----:B------:R-:W-:-:S07]  /*07a0*/  IMAD.MOV R6, RZ, RZ, -R6 ;  /* 0x000000ffff067224 */ /* 0x000fce00078e0a06 */
[----:B0-----:R-:W-:Y:S08]  /*07b0*/  MUFU.RCP R3, R3 ;  /* 0x0000000300037308 */ /* 0x001ff00000001000 */
[----:B-1----:R-:W0:Y:S02]  /*07c0*/  MUFU.RCP R0, R0 ;  /* 0x0000000000007308 */ /* 0x002e240000001000 */
[----:B0-----:R-:W-:Y:S01]  /*07d0*/  VIADD R5, R0, 0xffffffe ;  /* 0x0ffffffe00057836 */ /* 0x001fe20000000000 */
[----:B------:R-:W-:-:S05]  /*07e0*/  IABS R0, R22 ;  /* 0x0000001600007213 */ /* 0x000fca0000000000 */
[----:B------:R-:W0:Y:S02]  /*07f0*/  F2I.FTZ.U32.TRUNC.NTZ R5, R5 ;  /* 0x0000000500057305 */ /* 0x000e24000021f000 */
[----:B0-----:R-:W-:-:S04]  /*0800*/  IMAD.MOV R10, RZ, RZ, -R5 ;  /* 0x000000ffff0a7224 */ /* 0x001fc800078e0a05 */
[----:B------:R-:W-:Y:S02]  /*0810*/  IMAD R7, R10, R11, RZ ;  /* 0x0000000b0a077224 */ /* 0x000fe400078e02ff */
[----:B------:R-:W-:Y:S02]  /*0820*/  IMAD R10, R13, 0x4, R12 ;  /* 0x000000040d0a7824 */ /* 0x000fe400078e020c */
[----:B------:R-:W-:-:S04]  /*0830*/  IMAD.HI.U32 R4, R5, R7, R4 ;  /* 0x0000000705047227 */ /* 0x000fc800078e0004 */
[----:B------:R-:W-:Y:S02]  /*0840*/  IMAD.MOV.U32 R7, RZ, RZ, R0 ;  /* 0x000000ffff077224 */ /* 0x000fe400078e0000 */
[----:B------:R-:W-:Y:S01]  /*0850*/  VIADD R5, R3, 0xffffffe ;  /* 0x0ffffffe03057836 */ /* 0x000fe20000000000 */
[----:B------:R-:W-:Y:S01]  /*0860*/  IABS R3, R8 ;  /* 0x0000000800037213 */ /* 0x000fe20000000000 */
[----:B------:R-:W-:-:S04]  /*0870*/  IMAD.HI.U32 R0, R4, R7, RZ ;  /* 0x0000000704007227 */ /* 0x000fc800078e00ff */
[----:B------:R-:W-:Y:S01]  /*0880*/  IMAD R4, R0, R6, R7 ;  /* 0x0000000600047224 */ /* 0x000fe200078e0207 */
[----:B------:R-:W0:Y:S01]  /*0890*/  F2I.FTZ.U32.TRUNC.NTZ R5, R5 ;  /* 0x0000000500057305 */ /* 0x000e22000021f000 */
[----:B------:R-:W-:Y:S01]  /*08a0*/  LOP3.LUT R6, R22, R19, RZ, 0x3c, !PT ;  /* 0x0000001316067212 */ /* 0x000fe200078e3cff */
[----:B------:R-:W-:Y:S02]  /*08b0*/  IMAD R13, R15, 0x4, R10 ;  /* 0x000000040f0d7824 */ /* 0x000fe400078e020a */
[----:B------:R-:W-:Y:S02]  /*08c0*/  ISETP.GT.U32.AND P1, PT, R11, R4, PT ;  /* 0x000000040b00720c */ /* 0x000fe40003f24070 */
[----:B------:R-:W-:Y:S01]  /*08d0*/  ISETP.GE.AND P2, PT, R6, RZ, PT ;  /* 0x000000ff0600720c */ /* 0x000fe20003f46270 */
[----:B------:R-:W-:Y:S01]  /*08e0*/  IMAD.U32 R6, RZ, RZ, UR10 ;  /* 0x0000000aff067e24 */ /* 0x000fe2000f8e00ff */
[----:B------:R-:W1:Y:S01]  /*08f0*/  I2F.RP R7, R3 ;  /* 0x0000000300077306 */ /* 0x000e620000209400 */
[----:B0-----:R-:W-:-:S08]  /*0900*/  IMAD.MOV R15, RZ, RZ, -R5 ;  /* 0x000000ffff0f7224 */ /* 0x001fd000078e0a05 */
[----:B------:R-:W-:Y:S02]  /*0910*/  @!P1 IMAD.IADD R4, R4, 0x1, -R11 ;  /* 0x0000000104049824 */ /* 0x000fe400078e0a0b */
[----:B------:R-:W-:Y:S01]  /*0920*/  @!P1 VIADD R0, R0, 0x1 ;  /* 0x0000000100009836 */ /* 0x000fe20000000000 */
[----:B------:R-:W-:Y:S01]  /*0930*/  ISETP.NE.AND P1, PT, R19, RZ, PT ;  /* 0x000000ff1300720c */ /* 0x000fe20003f25270 */
[----:B------:R-:W-:Y:S01]  /*0940*/  IMAD R15, R15, R2, RZ ;  /* 0x000000020f0f7224 */ /* 0x000fe200078e02ff */
[----:B------:R-:W-:Y:S01]  /*0950*/  ISETP.GE.U32.AND P0, PT, R4, R11, PT ;  /* 0x0000000b0400720c */ /* 0x000fe20003f06070 */
[----:B------:R-:W-:Y:S01]  /*0960*/  IMAD.U32 R4, RZ, RZ, UR10 ;  /* 0x0000000aff047e24 */ /* 0x000fe2000f8e00ff */
[----:B-1----:R-:W0:Y:S03]  /*0970*/  MUFU.RCP R7, R7 ;  /* 0x0000000700077308 */ /* 0x002e260000001000 */
[----:B------:R-:W-:-:S04]  /*0980*/  IMAD R11, R4, 0x4, R13 ;  /* 0x00000004040b7824 */ /* 0x000fc800078e020d */
[----:B------:R-:W-:-:S04]  /*0990*/  IMAD R45, R6, 0x4, R11 ;  /* 0x00000004062d7824 */ /* 0x000fc800078e020b */
[----:B------:R-:W-:Y:S02]  /*09a0*/  IMAD R49, R4, 0x4, R45 ;  /* 0x0000000404317824 */ /* 0x000fe400078e022d */
[----:B------:R-:W-:Y:S02]  /*09b0*/  IMAD.MOV.U32 R4, RZ, RZ, RZ ;  /* 0x000000ffff047224 */ /* 0x000fe400078e00ff */
[----:B------:R-:W-:Y:S02]  /*09c0*/  @P0 VIADD R0, R0, 0x1 ;  /* 0x0000000100000836 */ /* 0x000fe40000000000 */
[----:B------:R-:W-:-:S04]  /*09d0*/  IMAD.HI.U32 R5, R5, R15, R4 ;  /* 0x0000000f05057227 */ /* 0x000fc800078e0004 */
[----:B------:R-:W-:Y:S02]  /*09e0*/  IMAD.U32 R4, RZ, RZ, UR10 ;  /* 0x0000000aff047e24 */ /* 0x000fe4000f8e00ff */
[----:B------:R-:W-:Y:S02]  /*09f0*/  IMAD R67, R14, 0x4, R49 ;  /* 0x000000040e437824 */ /* 0x000fe400078e0231 */
[----:B0-----:R-:W-:Y:S02]  /*0a00*/  VIADD R7, R7, 0xffffffe ;  /* 0x0ffffffe07077836 */ /* 0x001fe40000000000 */
[----:B------:R-:W-:Y:S01]  /*0a10*/  @!P2 IMAD.MOV R0, RZ, RZ, -R0 ;  /* 0x000000ffff00a224 */ /* 0x000fe200078e0a00 */
[----:B------:R-:W-:Y:S01]  /*0a20*/  @!P1 LOP3.LUT R0, RZ, R19, RZ, 0x33, !PT ;  /* 0x00000013ff009212 */ /* 0x000fe200078e33ff */
[----:B------:R-:W-:Y:S02]  /*0a30*/  IMAD R71, R4, 0x4, R67 ;  /* 0x0000000404477824 */ /* 0x000fe400078e0243 */
[----:B------:R-:W0:Y:S01]  /*0a40*/  F2I.FTZ.U32.TRUNC.NTZ R7, R7 ;  /* 0x0000000700077305 */ /* 0x000e22000021f000 */
[----:B------:R-:W-:-:S02]  /*0a50*/  IMAD.U32 R15, RZ, RZ, UR10 ;  /* 0x0000000aff0f7e24 */ /* 0x000fc4000f8e00ff */
[----:B------:R-:W-:Y:S02]  /*0a60*/  IMAD R73, R6, 0x4, R71 ;  /* 0x0000000406497824 */ /* 0x000fe400078e0247 */
[----:B------:R-:W-:Y:S02]  /*0a70*/  IMAD.SHL.U32 R17, R0, 0x40, RZ ;  /* 0x0000004000117824 */ /* 0x000fe400078e00ff */
[----:B------:R-:W-:Y:S02]  /*0a80*/  IMAD R77, R4, 0x4, R73 ;  /* 0x00000004044d7824 */ /* 0x000fe400078e0249 */
[----:B------:R-:W-:Y:S01]  /*0a90*/  IMAD.MOV R0, RZ, RZ, -R0 ;  /* 0x000000ffff007224 */ /* 0x000fe200078e0a00 */
[C---:B------:R-:W-:Y:S01]  /*0aa0*/  LOP3.LUT R62, R17.reuse, R82, RZ, 0xfc, !PT ;  /* 0x00000052113e7212 */ /* 0x040fe200078efcff */
[----:B------:R-:W-:Y:S01]  /*0ab0*/  IMAD R114, R114, 0x4, R77 ;  /* 0x0000000472727824 */ /* 0x000fe200078e024d */
[----:B------:R-:W-:Y:S01]  /*0ac0*/  LOP3.LUT R61, R17, 0x4, R82, 0xfe, !PT ;  /* 0x00000004113d7812 */ /* 0x000fe200078efe52 */
[----:B------:R-:W-:Y:S01]  /*0ad0*/  IMAD R0, R19, R0, R22 ;  /* 0x0000000013007224 */ /* 0x000fe200078e0216 */
[----:B------:R-:W-:Y:S01]  /*0ae0*/  IABS R16, R62 ;  /* 0x0000003e00107213 */ /* 0x000fe20000000000 */
[----:B------:R-:W-:Y:S01]  /*0af0*/  IMAD R115, R115, 0x4, R114 ;  /* 0x0000000473737824 */ /* 0x000fe200078e0272 */
[----:B------:R-:W-:Y:S01]  /*0b00*/  IABS R18, R61 ;  /* 0x0000003d00127213 */ /* 0x000fe20000000000 */
[----:B0-----:R-:W-:Y:S01]  /*0b10*/  IMAD.MOV R24, RZ, RZ, -R7 ;  /* 0x000000ffff187224 */ /* 0x001fe200078e0a07 */
[C-C-:B------:R-:W-:Y:S01]  /*0b20*/  LOP3.LUT R57, R17.reuse, 0x14, R82.reuse, 0xfe, !PT ;  /* 0x0000001411397812 */ /* 0x140fe200078efe52 */
[----:B------:R-:W-:Y:S01]  /*0b30*/  IMAD R4, R4, 0x4, R115 ;  /* 0x0000000404047824 */ /* 0x000fe200078e0273 */
[----:B------:R-:W-:Y:S01]  /*0b40*/  LOP3.LUT R56, R17, 0x18, R82, 0xfe, !PT ;  /* 0x0000001811387812 */ /* 0x000fe200078efe52 */
[----:B------:R-:W-:Y:S01]  /*0b50*/  IMAD.HI.U32 R6, R5, R16, RZ ;  /* 0x0000001005067227 */ /* 0x000fe200078e00ff */
[----:B------:R-:W-:-:S02]  /*0b60*/  IABS R27, R57 ;  /* 0x00000039001b7213 */ /* 0x000fc40000000000 */
[----:B------:R-:W-:Y:S01]  /*0b70*/  IABS R29, R56 ;  /* 0x00000038001d7213 */ /* 0x000fe20000000000 */
[----:B------:R-:W-:Y:S01]  /*0b80*/  IMAD.HI.U32 R14, R5, R18, RZ ;  /* 0x00000012050e7227 */ /* 0x000fe200078e00ff */
[C-C-:B------:R-:W-:Y:S02]  /*0b90*/  LOP3.LUT R60, R17.reuse, 0x8, R82.reuse, 0xfe, !PT ;  /* 0x00000008113c7812 */ /* 0x140fe400078efe52 */
[----:B------:R-:W-:Y:S01]  /*0ba0*/  LOP3.LUT R59, R17, 0xc, R82, 0xfe, !PT ;  /* 0x0000000c113b7812 */ /* 0x000fe200078efe52 */
[----:B------:R-:W-:Y:S01]  /*0bb0*/  IMAD R4, R15, 0x4, R4 ;  /* 0x000000040f047824 */ /* 0x000fe200078e0204 */
[C---:B------:R-:W-:Y:S01]  /*0bc0*/  LOP3.LUT R84, R17.reuse, 0x3c, R82, 0xfe, !PT ;  /* 0x0000003c11547812 */ /* 0x040fe200078efe52 */
[----:B------:R-:W-:Y:S01]  /*0bd0*/  IMAD.MOV R19, RZ, RZ, -R6 ;  /* 0x000000ffff137224 */ /* 0x000fe200078e0a06 */
[----:B------:R-:W-:Y:S01]  /*0be0*/  LOP3.LUT R58, R17, 0x10, R82, 0xfe, !PT ;  /* 0x00000010113a7812 */ /* 0x000fe200078efe52 */
[----:B------:R-:W-:Y:S01]  /*0bf0*/  IMAD R15, R24, R3, RZ ;  /* 0x00000003180f7224 */ /* 0x000fe200078e02ff */
[----:B------:R-:W-:Y:S01]  /*0c00*/  IABS R23, R59 ;  /* 0x0000003b00177213 */ /* 0x000fe20000000000 */
[----:B------:R-:W-:Y:S01]  /*0c10*/  IMAD.MOV.U32 R6, RZ, RZ, RZ ;  /* 0x000000ffff067224 */ /* 0x000fe200078e00ff */
[----:B------:R-:W-:Y:S01]  /*0c20*/  IABS R41, R84 ;  /* 0x0000005400297213 */ /* 0x000fe20000000000 */
[----:B------:R-:W-:Y:S01]  /*0c30*/  IMAD.MOV R21, RZ, RZ, -R14 ;  /* 0x000000ffff157224 */ /* 0x000fe200078e0a0e */
[----:B------:R-:W-:Y:S01]  /*0c40*/  IABS R25, R58 ;  /* 0x0000003a00197213 */ /* 0x000fe20000000000 */
[----:B------:R-:W-:Y:S01]  /*0c50*/  IMAD.HI.U32 R6, R7, R15, R6 ;  /* 0x0000000f07067227 */ /* 0x000fe200078e0006 */
[----:B------:R-:W-:-:S02]  /*0c60*/  LOP3.LUT R55, R17, 0x1c, R82, 0xfe, !PT ;  /* 0x0000001c11377812 */ /* 0x000fc400078efe52 */
[C---:B------:R-:W-:Y:S01]  /*0c70*/  LOP3.LUT R54, R17.reuse, 0x20, R82, 0xfe, !PT ;  /* 0x0000002011367812 */ /* 0x040fe200078efe52 */
[C---:B------:R-:W-:Y:S01]  /*0c80*/  IMAD R7, R2.reuse, R19, R16 ;  /* 0x0000001302077224 */ /* 0x040fe200078e0210 */
[----:B------:R-:W-:Y:S01]  /*0c90*/  LOP3.LUT R85, R17, 0x24, R82, 0xfe, !PT ;  /* 0x0000002411557812 */ /* 0x000fe200078efe52 */
[C---:B------:R-:W-:Y:S01]  /*0ca0*/  IMAD R19, R2.reuse, R21, R18 ;  /* 0x0000001502137224 */ /* 0x040fe200078e0212 */
[----:B------:R-:W-:Y:S01]  /*0cb0*/  IABS R21, R60 ;  /* 0x0000003c00157213 */ /* 0x000fe20000000000 */
[----:B------:R-:W-:Y:S01]  /*0cc0*/  IMAD.HI.U32 R18, R5, R27, RZ ;  /* 0x0000001b05127227 */ /* 0x000fe200078e00ff */
[----:B------:R-:W-:Y:S02]  /*0cd0*/  IABS R22, R55 ;  /* 0x0000003700167213 */ /* 0x000fe40000000000 */
[----:B------:R-:W-:Y:S01]  /*0ce0*/  ISETP.GT.U32.AND P5, PT, R2, R19, PT ;  /* 0x000000130200720c */ /* 0x000fe20003fa4070 */
[----:B------:R-:W-:Y:S01]  /*0cf0*/  IMAD.MOV R18, RZ, RZ, -R18 ;  /* 0x000000ffff127224 */ /* 0x000fe200078e0a12 */
[----:B------:R-:W-:Y:S01]  /*0d00*/  IABS R24, R54 ;  /* 0x0000003600187213 */ /* 0x000fe20000000000 */
[----:B------:R-:W-:Y:S01]  /*0d10*/  IMAD.IADD R15, R20, 0x1, R0 ;  /* 0x00000001140f7824 */ /* 0x000fe200078e0200 */
[----:B------:R-:W-:Y:S01]  /*0d20*/  LOP3.LUT R53, R17, 0x28, R82, 0xfe, !PT ;  /* 0x0000002811357812 */ /* 0x000fe200078efe52 */
[----:B------:R-:W-:Y:S01]  /*0d30*/  IMAD R27, R2, R18, R27 ;  /* 0x00000012021b7224 */ /* 0x000fe200078e021b */
[----:B------:R-:W-:Y:S01]  /*0d40*/  LOP3.LUT R18, R63, 0x3f, RZ, 0xc0, !PT ;  /* 0x0000003f3f127812 */ /* 0x000fe200078ec0ff */
[----:B------:R-:W-:Y:S01]  /*0d50*/  IMAD.HI.U32 R20, R5, R29, RZ ;  /* 0x0000001d05147227 */ /* 0x000fe200078e00ff */
[----:B------:R-:W-:-:S02]  /*0d60*/  IABS R26, R85 ;  /* 0x00000055001a7213 */ /* 0x000fc40000000000 */
[----:B------:R-:W-:Y:S01]  /*0d70*/  IABS R28, R53 ;  /* 0x00000035001c7213 */ /* 0x000fe20000000000 */
[----:B------:R-:W-:Y:S01]  /*0d80*/  IMAD.MOV R20, RZ, RZ, -R20 ;  /* 0x000000ffff147224 */ /* 0x000fe200078e0a14 */
[C---:B------:R-:W-:Y:S01]  /*0d90*/  ISETP.GT.U32.AND P4, PT, R2.reuse, R7, PT ;  /* 0x000000070200720c */ /* 0x040fe20003f84070 */
[----:B------:R-:W-:Y:S01]  /*0da0*/  IMAD R52, R15, 0x40, R18 ;  /* 0x000000400f347824 */ /* 0x000fe200078e0212 */
[C-C-:B------:R-:W-:Y:S01]  /*0db0*/  LOP3.LUT R51, R17.reuse, 0x2c, R82.reuse, 0xfe, !PT ;  /* 0x0000002c11337812 */ /* 0x140fe200078efe52 */
[----:B------:R-:W-:Y:S01]  /*0dc0*/  IMAD R29, R2, R20, R29 ;  /* 0x00000014021d7224 */ /* 0x000fe200078e021d */
[--C-:B------:R-:W-:Y:S01]  /*0dd0*/  LOP3.LUT R50, R17, 0x30, R82.reuse, 0xfe, !PT ;  /* 0x0000003011327812 */ /* 0x100fe200078efe52 */
[----:B------:R-:W-:Y:S01]  /*0de0*/  IMAD.HI.U32 R0, R5, R21, RZ ;  /* 0x0000001505007227 */ /* 0x000fe200078e00ff */
[----:B------:R-:W-:Y:S02]  /*0df0*/  IABS R20, R52 ;  /* 0x0000003400147213 */ /* 0x000fe40000000000 */
[----:B------:R-:W-:Y:S01]  /*0e00*/  LOP3.LUT R83, R17, 0x34, R82, 0xfe, !PT ;  /* 0x0000003411537812 */ /* 0x000fe200078efe52 */
[----:B------:R-:W-:-:S02]  /*0e10*/  IMAD.MOV R0, RZ, RZ, -R0 ;  /* 0x000000ffff007224 */ /* 0x000fc400078e0a00 */
[----:B------:R-:W-:-:S04]  /*0e20*/  IMAD.HI.U32 R6, R6, R20, RZ ;  /* 0x0000001406067227 */ /* 0x000fc800078e00ff */
[----:B------:R-:W-:Y:S02]  /*0e30*/  IMAD.MOV R6, RZ, RZ, -R6 ;  /* 0x000000ffff067224 */ /* 0x000fe400078e0a06 */
[----:B------:R-:W-:-:S04]  /*0e40*/  IMAD.HI.U32 R14, R5, R23, RZ ;  /* 0x00000017050e7227 */ /* 0x000fc800078e00ff */
[----:B------:R-:W-:Y:S02]  /*0e50*/  IMAD R6, R3, R6, R20 ;  /* 0x0000000603067224 */ /* 0x000fe400078e0214 */
[----:B------:R-:W-:-:S03]  /*0e60*/  IMAD.HI.U32 R20, R5, R41, RZ ;  /* 0x0000002905147227 */ /* 0x000fc600078e00ff */
[----:B------:R-:W-:Y:S01]  /*0e70*/  ISETP.GT.U32.AND P0, PT, R3, R6, PT ;  /* 0x000000060300720c */ /* 0x000fe20003f04070 */
[----:B------:R-:W-:Y:S02]  /*0e80*/  IMAD R21, R2, R0, R21 ;  /* 0x0000000002157224 */ /* 0x000fe400078e0215 */
[----:B------:R-:W-:-:S03]  /*0e90*/  IMAD.HI.U32 R16, R5, R25, RZ ;  /* 0x0000001905107227 */ /* 0x000fc600078e00ff */
[C---:B------:R-:W-:Y:S01]  /*0ea0*/  ISETP.GT.U32.AND P1, PT, R2.reuse, R21, PT ;  /* 0x000000150200720c */ /* 0x040fe20003f24070 */
[----:B------:R-:W-:Y:S02]  /*0eb0*/  IMAD.MOV R14, RZ, RZ, -R14 ;  /* 0x000000ffff0e7224 */ /* 0x000fe400078e0a0e */
[----:B------:R-:W-:Y:S02]  /*0ec0*/  IMAD.MOV R20, RZ, RZ, -R20 ;  /* 0x000000ffff147224 */ /* 0x000fe400078e0a14 */
[----:B------:R-:W-:Y:S02]  /*0ed0*/  IMAD.MOV R16, RZ, RZ, -R16 ;  /* 0x000000ffff107224 */ /* 0x000fe400078e0a10 */
[C---:B------:R-:W-:Y:S02]  /*0ee0*/  IMAD R23, R2.reuse, R14, R23 ;  /* 0x0000000e02177224 */ /* 0x040fe400078e0217 */
[C---:B------:R-:W-:Y:S02]  /*0ef0*/  IMAD R41, R2.reuse, R20, R41 ;  /* 0x0000001402297224 */ /* 0x040fe400078e0229 */
[C---:B------:R-:W-:Y:S01]  /*0f00*/  IMAD R25, R2.reuse, R16, R25 ;  /* 0x0000001002197224 */ /* 0x040fe200078e0219 */
[----:B------:R-:W-:Y:S01]  /*0f10*/  ISETP.GT.U32.AND P3, PT, R2, R23, PT ;  /* 0x000000170200720c */ /* 0x000fe20003f64070 */
[----:B------:R-:W-:Y:S01]  /*0f20*/  @!P0 IMAD.IADD R6, R6, 0x1, -R3 ;  /* 0x0000000106068824 */ /* 0x000fe200078e0a03 */
[C---:B------:R-:W-:Y:S01]  /*0f30*/  ISETP.GT.U32.AND P6, PT, R2.reuse, R41, PT ;  /* 0x000000290200720c */ /* 0x040fe20003fc4070 */
[----:B------:R-:W-:Y:S01]  /*0f40*/  IMAD.HI.U32 R0, R5, R22, RZ ;  /* 0x0000001605007227 */ /* 0x000fe200078e00ff */
[----:B------:R-:W-:-:S02]  /*0f50*/  ISETP.GT.U32.AND P2, PT, R2, R25, PT ;  /* 0x000000190200720c */ /* 0x000fc40003f44070 */
[----:B------:R-:W-:Y:S01]  /*0f60*/  ISETP.GT.U32.AND P0, PT, R3, R6, PT ;  /* 0x000000060300720c */ /* 0x000fe20003f04070 */
[----:B------:R-:W-:Y:S02]  /*0f70*/  @!P5 IMAD.IADD R19, R19, 0x1, -R2 ;  /* 0x000000011313d824 */ /* 0x000fe400078e0a02 */
[----:B------:R-:W-:-:S04]  /*0f80*/  IMAD.HI.U32 R14, R5, R24, RZ ;  /* 0x00000018050e7227 */ /* 0x000fc800078e00ff */
[----:B------:R-:W-:-:S04]  /*0f90*/  IMAD.HI.U32 R15, R5, R26, RZ ;  /* 0x0000001a050f7227 */ /* 0x000fc800078e00ff */
[----:B------:R-:W-:Y:S01]  /*0fa0*/  IMAD.MOV R31, RZ, RZ, -R0 ;  /* 0x000000ffff1f7224 */ /* 0x000fe200078e0a00 */
[----:B------:R-:W-:Y:S01]  /*0fb0*/  LOP3.LUT R0, R17, 0x38, R82, 0xfe, !PT ;  /* 0x0000003811007812 */ /* 0x000fe200078efe52 */
[----:B------:R-:W-:Y:S01]  /*0fc0*/  @!P1 IMAD.IADD R21, R21, 0x1, -R2 ;  /* 0x0000000115159824 */ /* 0x000fe200078e0a02 */
[C---:B------:R-:W-:Y:S01]  /*0fd0*/  ISETP.GT.U32.AND P1, PT, R2.reuse, R19, PT ;  /* 0x000000130200720c */ /* 0x040fe20003f24070 */
[----:B------:R-:W-:Y:S02]  /*0fe0*/  IMAD.MOV R33, RZ, RZ, -R14 ;  /* 0x000000ffff217224 */ /* 0x000fe400078e0a0e */
[----:B------:R-:W-:Y:S01]  /*0ff0*/  IMAD.HI.U32 R16, R5, R28, RZ ;  /* 0x0000001c05107227 */ /* 0x000fe200078e00ff */
[----:B------:R-:W-:-:S03]  /*1000*/  ISETP.GT.U32.AND P5, PT, R2, R21, PT ;  /* 0x000000150200720c */ /* 0x000fc60003fa4070 */
[----:B------:R-:W-:Y:S02]  /*1010*/  IMAD.MOV R35, RZ, RZ, -R15 ;  /* 0x000000ffff237224 */ /* 0x000fe400078e0a0f */
[C---:B------:R-:W-:Y:S01]  /*1020*/  IMAD R15, R2.reuse, R31, R22 ;  /* 0x0000001f020f7224 */ /* 0x040fe200078e0216 */
[----:B------:R-:W-:Y:S01]  /*1030*/  IABS R22, R51 ;  /* 0x0000003300167213 */ /* 0x000fe20000000000 */
[----:B------:R-:W-:Y:S01]  /*1040*/  IMAD R31, R2, R33, R24 ;  /* 0x00000021021f7224 */ /* 0x000fe200078e0218 */
[----:B------:R-:W-:Y:S01]  /*1050*/  IABS R24, R50 ;  /* 0x0000003200187213 */ /* 0x000fe20000000000 */
[----:B------:R-:W-:Y:S02]  /*1060*/  IMAD.MOV R37, RZ, RZ, -R16 ;  /* 0x000000ffff257224 */ /* 0x000fe400078e0a10 */
[--C-:B------:R-:W-:Y:S02]  /*1070*/  @!P6 IMAD.IADD R41, R41, 0x1, -R2.reuse ;  /* 0x000000012929e824 */ /* 0x100fe400078e0a02 */
[----:B------:R-:W-:-:S02]  /*1080*/  @!P3 IMAD.IADD R23, R23, 0x1, -R2 ;  /* 0x000000011717b824 */ /* 0x000fc400078e0a02 */
[C---:B------:R-:W-:Y:S01]  /*1090*/  IMAD R33, R2.reuse, R35, R26 ;  /* 0x0000002302217224 */ /* 0x040fe200078e021a */
[----:B------:R-:W-:Y:S01]  /*10a0*/  IABS R26, R83 ;  /* 0x00000053001a7213 */ /* 0x000fe20000000000 */
[----:B------:R-:W-:Y:S01]  /*10b0*/  IMAD R35, R2, R37, R28 ;  /* 0x0000002502237224 */ /* 0x000fe200078e021c */
[----:B------:R-:W-:Y:S01]  /*10c0*/  IABS R28, R0 ;  /* 0x00000000001c7213 */ /* 0x000fe20000000000 */
[----:B------:R-:W-:Y:S01]  /*10d0*/  @!P0 IMAD.IADD R6, R6, 0x1, -R3 ;  /* 0x0000000106068824 */ /* 0x000fe200078e0a03 */
[C---:B------:R-:W-:Y:S01]  /*10e0*/  ISETP.GT.U32.AND P0, PT, R2.reuse, R41, PT ;  /* 0x000000290200720c */ /* 0x040fe20003f04070 */
[----:B------:R-:W-:Y:S01]  /*10f0*/  @!P2 IMAD.IADD R25, R25, 0x1, -R2 ;  /* 0x000000011919a824 */ /* 0x000fe200078e0a02 */
[----:B------:R-:W-:Y:S01]  /*1100*/  ISETP.GT.U32.AND P2, PT, R2, R23, PT ;  /* 0x000000170200720c */ /* 0x000fe20003f44070 */
[C---:B------:R-:W-:Y:S01]  /*1110*/  IMAD.HI.U32 R14, R5.reuse, R22, RZ ;  /* 0x00000016050e7227 */ /* 0x040fe200078e00ff */
[----:B------:R-:W-:Y:S02]  /*1120*/  LOP3.LUT R3, R82, 0x4, RZ, 0xfc, !PT ;  /* 0x0000000452037812 */ /* 0x000fe400078efcff */
[----:B------:R-:W-:Y:S01]  /*1130*/  ISETP.GT.U32.AND P3, PT, R2, R25, PT ;  /* 0x000000190200720c */ /* 0x000fe20003f64070 */
[----:B------:R-:W-:-:S04]  /*1140*/  IMAD.HI.U32 R16, R5, R24, RZ ;  /* 0x0000001805107227 */ /* 0x000fc800078e00ff */
[----:B------:R-:W-:-:S04]  /*1150*/  IMAD.HI.U32 R17, R5, R26, RZ ;  /* 0x0000001a05117227 */ /* 0x000fc800078e00ff */
[--C-:B------:R-:W-:Y:S01]  /*1160*/  @!P4 IMAD.IADD R7, R7, 0x1, -R2.reuse ;  /* 0x000000010707c824 */ /* 0x100fe200078e0a02 */
[C---:B------:R-:W-:Y:S01]  /*1170*/  ISETP.GT.U32.AND P4, PT, R2.reuse, R27, PT ;  /* 0x0000001b0200720c */ /* 0x040fe20003f84070 */
[----:B------:R-:W-:Y:S01]  /*1180*/  @!P1 IMAD.IADD R19, R19, 0x1, -R2 ;  /* 0x0000000113139824 */ /* 0x000fe200078e0a02 */
[C---:B------:R-:W-:Y:S01]  /*1190*/  ISETP.GT.U32.AND P1, PT, R2.reuse, R31, PT ;  /* 0x0000001f0200720c */ /* 0x040fe20003f24070 */
[----:B------:R-:W-:Y:S01]  /*11a0*/  IMAD.MOV R37, RZ, RZ, -R14 ;  /* 0x000000ffff257224 */ /* 0x000fe200078e0a0e */
[----:B------:R-:W-:Y:S01]  /*11b0*/  ISETP.GT.U32.AND P6, PT, R2, R7, PT ;  /* 0x000000070200720c */ /* 0x000fe20003fc4070 */
[----:B------:R-:W-:Y:S01]  /*11c0*/  IMAD.MOV R39, RZ, RZ, -R16 ;  /* 0x000000ffff277224 */ /* 0x000fe200078e0a10 */
[----:B------:R-:W-:Y:S01]  /*11d0*/  SHF.R.U32.HI R16, RZ, 0x5, R63 ;  /* 0x00000005ff107819 */ /* 0x000fe2000001163f */
[----:B------:R-:W-:-:S03]  /*11e0*/  IMAD.HI.U32 R14, R5, R28, RZ ;  /* 0x0000001c050e7227 */ /* 0x000fc600078e00ff */
[----:B------:R-:W-:Y:S01]  /*11f0*/  R2UR UR7, R16 ;  /* 0x00000000100772ca */ /* 0x000fe200000e0000 */
[----:B------:R-:W-:Y:S02]  /*1200*/  IMAD.MOV R43, RZ, RZ, -R17 ;  /* 0x000000ffff2b7224 */ /* 0x000fe400078e0a11 */
[C---:B------:R-:W-:Y:S02]  /*1210*/  IMAD R17, R2.reuse, R39, R24 ;  /* 0x0000002702117224 */ /* 0x040fe400078e0218 */
[----:B------:R-:W-:Y:S02]  /*1220*/  IMAD.MOV R39, RZ, RZ, -R14 ;  /* 0x000000ffff277224 */ /* 0x000fe400078e0a0e */
[C---:B------:R-:W-:Y:S01]  /*1230*/  IMAD R5, R2.reuse, R37, R22 ;  /* 0x0000002502057224 */ /* 0x040fe200078e0216 */
[----:B------:R-:W0:Y:S01]  /*1240*/  LDS R14, [UR13] ;  /* 0x0000000dff0e7984 */ /* 0x000e220008000800 */
[C---:B------:R-:W-:Y:S02]  /*1250*/  IMAD R39, R2.reuse, R39, R28 ;  /* 0x0000002702277224 */ /* 0x040fe400078e021c */
[--C-:B------:R-:W-:Y:S01]  /*1260*/  @!P0 IMAD.IADD R41, R41, 0x1, -R2.reuse ;  /* 0x0000000129298824 */ /* 0x100fe200078e0a02 */
[C---:B------:R-:W-:Y:S01]  /*1270*/  ISETP.GT.U32.AND P0, PT, R2.reuse, R29, PT ;  /* 0x0000001d0200720c */ /* 0x040fe20003f04070 */
        /* <DEDUP_REMOVED lines=8> */
[----:B------:R-:W-:Y:S01]  /*1300*/  @!P1 IMAD.IADD R31, R31, 0x1, -R2 ;  /* 0x000000011f1f9824 */ /* 0x000fe200078e0a02 */
[C---:B------:R-:W-:Y:S01]  /*1310*/  ISETP.GT.U32.AND P1, PT, R2.reuse, R39, PT ;  /* 0x000000270200720c */ /* 0x040fe20003f24070 */
[C---:B------:R-:W-:Y:S01]  /*1320*/  IMAD R37, R2.reuse, R43, R26 ;  /* 0x0000002b02257224 */ /* 0x040fe200078e021a */
[----:B------:R-:W-:Y:S01]  /*1330*/  USHF.L.U32 UR5, UR7, 0x3, URZ ;  /* 0x0000000307057899 */ /* 0x000fe200080006ff */
[--C-:B------:R-:W-:Y:S01]  /*1340*/  @!P6 IMAD.IADD R7, R7, 0x1, -R2.reuse ;  /* 0x000000010707e824 */ /* 0x100fe200078e0a02 */
[C---:B------:R-:W-:Y:S01]  /*1350*/  ISETP.GT.U32.AND P6, PT, R2.reuse, R15, PT ;  /* 0x0000000f0200720c */ /* 0x040fe20003fc4070 */
[--C-:B------:R-:W-:Y:S01]  /*1360*/  @!P0 IMAD.IADD R29, R29, 0x1, -R2.reuse ;  /* 0x000000011d1d8824 */ /* 0x100fe200078e0a02 */
[C---:B------:R-:W-:Y:S01]  /*1370*/  ISETP.GT.U32.AND P0, PT, R2.reuse, R37, PT ;  /* 0x000000250200720c */ /* 0x040fe20003f04070 */
[--C-:B------:R-:W-:Y:S01]  /*1380*/  @!P2 IMAD.IADD R35, R35, 0x1, -R2.reuse ;  /* 0x000000012323a824 */ /* 0x100fe200078e0a02 */
[----:B------:R-:W-:Y:S01]  /*1390*/  USHF.L.U32 UR4, UR7, 0x15, URZ ;  /* 0x0000001507047899 */ /* 0x000fe200080006ff */
[--C-:B------:R-:W-:Y:S01]  /*13a0*/  @!P5 IMAD.IADD R33, R33, 0x1, -R2.reuse ;  /* 0x000000012121d824 */ /* 0x100fe200078e0a02 */
[C---:B------:R-:W-:Y:S01]  /*13b0*/  ISETP.GT.U32.AND P5, PT, R2.reuse, R29, PT ;  /* 0x0000001d0200720c */ /* 0x040fe20003fa4070 */
[--C-:B------:R-:W-:Y:S01]  /*13c0*/  @!P3 IMAD.IADD R5, R5, 0x1, -R2.reuse ;  /* 0x000000010505b824 */ /* 0x100fe200078e0a02 */
[----:B------:R-:W-:Y:S01]  /*13d0*/  ISETP.GT.U32.AND P3, PT, R2, R31, PT ;  /* 0x0000001f0200720c */ /* 0x000fe20003f64070 */
[--C-:B------:R-:W-:Y:S01]  /*13e0*/  @!P4 IMAD.IADD R17, R17, 0x1, -R2.reuse ;  /* 0x000000011111c824 */ /* 0x100fe200078e0a02 */
[----:B------:R-:W-:Y:S01]  /*13f0*/  ISETP.GE.AND P4, PT, R52, RZ, PT ;  /* 0x000000ff3400720c */ /* 0x000fe20003f86270 */
[--C-:B------:R-:W-:Y:S01]  /*1400*/  @!P1 IMAD.IADD R39, R39, 0x1, -R2.reuse ;  /* 0x0000000127279824 */ /* 0x100fe200078e0a02 */
[C---:B------:R-:W-:Y:S01]  /*1410*/  ISETP.GT.U32.AND P1, PT, R2.reuse, R35, PT ;  /* 0x000000230200720c */ /* 0x040fe20003f24070 */
[--C-:B------:R-:W-:Y:S01]  /*1420*/  @!P6 IMAD.IADD R15, R15, 0x1, -R2.reuse ;  /* 0x000000010f0fe824 */ /* 0x100fe200078e0a02 */
[C---:B------:R-:W-:Y:S01]  /*1430*/  ISETP.GT.U32.AND P6, PT, R2.reuse, R27, PT ;  /* 0x0000001b0200720c */ /* 0x040fe20003fc4070 */
[----:B------:R-:W-:Y:S01]  /*1440*/  @!P0 IMAD.IADD R37, R37, 0x1, -R2 ;  /* 0x0000000125258824 */ /* 0x000fe200078e0a02 */
[----:B------:R-:W-:Y:S01]  /*1450*/  PLOP3.LUT P0, PT, PT, PT, UP1, 0x80, 0x8 ;  /* 0x000000000008781c */ /* 0x000fe20003f0f018 */
[----:B------:R-:W-:Y:S01]  /*1460*/  IMAD R47, R47, 0x4, R4 ;  /* 0x000000042f2f7824 */ /* 0x000fe200078e0204 */
[C---:B------:R-:W-:Y:S01]  /*1470*/  ISETP.GT.U32.AND P2, PT, R2.reuse, R15, PT ;  /* 0x0000000f0200720c */ /* 0x040fe20003f44070 */
[--C-:B------:R-:W-:Y:S01]  /*1480*/  @!P5 IMAD.IADD R29, R29, 0x1, -R2.reuse ;  /* 0x000000011d1dd824 */ /* 0x100fe200078e0a02 */
[C---:B------:R-:W-:Y:S01]  /*1490*/  ISETP.GT.U32.AND P5, PT, R2.reuse, R39, PT ;  /* 0x000000270200720c */ /* 0x040fe20003fa4070 */
[----:B------:R-:W-:Y:S01]  /*14a0*/  @!P3 IMAD.IADD R31, R31, 0x1, -R2 ;  /* 0x000000011f1fb824 */ /* 0x000fe200078e0a02 */
[C---:B------:R-:W-:Y:S01]  /*14b0*/  ISETP.GT.U32.AND P3, PT, R2.reuse, R17, PT ;  /* 0x000000110200720c */ /* 0x040fe20003f64070 */
[----:B------:R-:W-:Y:S01]  /*14c0*/  @!P4 IMAD.MOV R6, RZ, RZ, -R6 ;  /* 0x000000ffff06c224 */ /* 0x000fe200078e0a06 */
[----:B------:R-:W-:Y:S01]  /*14d0*/  ISETP.GT.U32.AND P4, PT, R2, R37, PT ;  /* 0x000000250200720c */ /* 0x000fe20003f84070 */
[--C-:B------:R-:W-:Y:S01]  /*14e0*/  @!P1 IMAD.IADD R35, R35, 0x1, -R2.reuse ;  /* 0x0000000123239824 */ /* 0x100fe200078e0a02 */
[----:B------:R-:W-:Y:S01]  /*14f0*/  ISETP.GE.AND P1, PT, R62, RZ, PT ;  /* 0x000000ff3e00720c */ /* 0x000fe20003f26270 */
[--C-:B------:R-:W-:Y:S01]  /*1500*/  @!P6 IMAD.IADD R27, R27, 0x1, -R2.reuse ;  /* 0x000000011b1be824 */ /* 0x100fe200078e0a02 */
[C---:B------:R-:W-:Y:S01]  /*1510*/  ISETP.GT.U32.AND P6, PT, R2.reuse, R33, PT ;  /* 0x000000210200720c */ /* 0x040fe20003fc4070 */
[----:B------:R-:W-:Y:S01]  /*1520*/  ULOP3.LUT UR5, UR5, 0x20, URZ, 0xc0, !UPT ;  /* 0x0000002005057892 */ /* 0x000fe2000f8ec0ff */
[----:B------:R-:W-:Y:S01]  /*1530*/  ISETP.LT.AND P0, PT, R3, UR8, P0 ;  /* 0x0000000803007c0c */ /* 0x000fe20008701270 */
[--C-:B------:R-:W-:Y:S01]  /*1540*/  @!P2 IMAD.IADD R15, R15, 0x1, -R2.reuse ;  /* 0x000000010f0fa824 */ /* 0x100fe200078e0a02 */
[----:B------:R-:W-:Y:S01]  /*1550*/  ISETP.GT.U32.AND P2, PT, R2, R5, PT ;  /* 0x000000050200720c */ /* 0x000fe20003f44070 */
[--C-:B------:R-:W-:Y:S01]  /*1560*/  @!P5 IMAD.IADD R39, R39, 0x1, -R2.reuse ;  /* 0x000000012727d824 */ /* 0x100fe200078e0a02 */
[----:B------:R-:W-:Y:S01]  /*1570*/  ISETP.GE.AND P5, PT, R58, RZ, PT ;  /* 0x000000ff3a00720c */ /* 0x000fe20003fa6270 */
[--C-:B------:R-:W-:Y:S01]  /*1580*/  @!P3 IMAD.IADD R17, R17, 0x1, -R2.reuse ;  /* 0x000000011111b824 */ /* 0x100fe200078e0a02 */
[----:B------:R-:W-:Y:S01]  /*1590*/  ISETP.GE.AND P3, PT, R60, RZ, PT ;  /* 0x000000ff3c00720c */ /* 0x000fe20003f66270 */
[--C-:B------:R-:W-:Y:S01]  /*15a0*/  @!P4 IMAD.IADD R37, R37, 0x1, -R2.reuse ;  /* 0x000000012525c824 */ /* 0x100fe200078e0a02 */
[----:B------:R-:W-:Y:S01]  /*15b0*/  ISETP.GE.AND P4, PT, R59, RZ, PT ;  /* 0x000000ff3b00720c */ /* 0x000fe20003f86270 */
[----:B------:R-:W-:Y:S01]  /*15c0*/  @!P1 IMAD.MOV R7, RZ, RZ, -R7 ;  /* 0x000000ffff079224 */ /* 0x000fe200078e0a07 */
[----:B------:R-:W-:Y:S01]  /*15d0*/  ISETP.GE.AND P1, PT, R57, RZ, PT ;  /* 0x000000ff3900720c */ /* 0x000fe20003f26270 */
[--C-:B------:R-:W-:Y:S01]  /*15e0*/  @!P6 IMAD.IADD R33, R33, 0x1, -R2.reuse ;  /* 0x000000012121e824 */ /* 0x100fe200078e0a02 */
[----:B------:R-:W-:Y:S01]  /*15f0*/  ISETP.NE.AND P6, PT, R8, RZ, PT ;  /* 0x000000ff0800720c */ /* 0x000fe20003fc5270 */
[----:B------:R-:W-:Y:S01]  /*1600*/  IMAD.MOV.U32 R3, RZ, RZ, R19 ;  /* 0x000000ffff037224 */ /* 0x000fe200078e0013 */
[----:B0-----:R-:W-:Y:S01]  /*1610*/  R2UR UR12, R14 ;  /* 0x000000000e0c72ca */ /* 0x001fe200000e0000 */
[----:B------:R-:W-:Y:S01]  /*1620*/  @!P2 IMAD.IADD R5, R5, 0x1, -R2 ;  /* 0x000000010505a824 */ /* 0x000fe200078e0a02 */
[----:B------:R-:W-:Y:S01]  /*1630*/  BAR.SYNC.DEFER_BLOCKING 0x0 ;  /* 0x0000000000007b1d */ /* 0x000fe20000010000 */
[----:B------:R-:W-:Y:S01]  /*1640*/  ISETP.GE.AND P2, PT, R61, RZ, PT ;  /* 0x000000ff3d00720c */ /* 0x000fe20003f46270 */
[----:B------:R-:W-:Y:S01]  /*1650*/  @!P5 IMAD.MOV R25, RZ, RZ, -R25 ;  /* 0x000000ffff19d224 */ /* 0x000fe200078e0a19 */
[----:B------:R-:W-:Y:S01]  /*1660*/  ISETP.GE.AND P5, PT, R85, RZ, PT ;  /* 0x000000ff5500720c */ /* 0x000fe20003fa6270 */
[----:B------:R-:W-:Y:S01]  /*1670*/  @!P3 IMAD.MOV R21, RZ, RZ, -R21 ;  /* 0x000000ffff15b224 */ /* 0x000fe200078e0a15 */
[----:B------:R-:W-:Y:S01]  /*1680*/  ISETP.GE.AND P3, PT, R55, RZ, PT ;  /* 0x000000ff3700720c */ /* 0x000fe20003f66270 */
[----:B------:R-:W-:Y:S01]  /*1690*/  @!P4 IMAD.MOV R23, RZ, RZ, -R23 ;  /* 0x000000ffff17c224 */ /* 0x000fe200078e0a17 */
[----:B------:R-:W-:Y:S01]  /*16a0*/  ISETP.GE.AND P4, PT, R54, RZ, PT ;  /* 0x000000ff3600720c */ /* 0x000fe20003f86270 */
[----:B------:R-:W-:Y:S01]  /*16b0*/  @!P1 IMAD.MOV R27, RZ, RZ, -R27 ;  /* 0x000000ffff1b9224 */ /* 0x000fe200078e0a1b */
[----:B------:R-:W-:Y:S01]  /*16c0*/  ISETP.GE.AND P1, PT, R53, RZ, PT ;  /* 0x000000ff3500720c */ /* 0x000fe20003f26270 */
[----:B------:R-:W-:Y:S01]  /*16d0*/  ULOP3.LUT UR4, UR4, 0x600000, URZ, 0xc0, !UPT ;  /* 0x0060000004047892 */ /* 0x000fe2000f8ec0ff */
[----:B------:R-:W-:-:S02]  /*16e0*/  @!P6 LOP3.LUT R6, RZ, R8, RZ, 0x33, !PT ;  /* 0x00000008ff06e212 */ /* 0x000fc400078e33ff */
        /* <DEDUP_REMOVED lines=11> */
[----:B------:R-:W-:Y:S01]  /*17a0*/  IMAD R43, R6, UR9, RZ ;  /* 0x00000009062b7c24 */ /* 0x000fe2000f8e02ff */
[----:B------:R-:W-:Y:S01]  /*17b0*/  UIADD3 UR9, UPT, UPT, UR5, UR4, UR12 ;  /* 0x0000000405097290 */ /* 0x000fe2000fffe00c */
[----:B------:R-:W-:-:S02]  /*17c0*/  @!P6 IMAD.MOV R41, RZ, RZ, -R41 ;  /* 0x000000ffff29e224 */ /* 0x000fc400078e0a29 */
[----:B------:R-:W-:Y:S01]  /*17d0*/  @!P2 IMAD.MOV R29, RZ, RZ, -R29 ;  /* 0x000000ffff1da224 */ /* 0x000fe200078e0a1d */
[----:B------:R-:W-:Y:S01]  /*17e0*/  ISETP.NE.AND P2, PT, R9, RZ, PT ;  /* 0x000000ff0900720c */ /* 0x000fe20003f45270 */
[----:B------:R-:W-:Y:S01]  /*17f0*/  IMAD.SHL.U32 R42, R43, 0x2, RZ ;  /* 0x000000022b2a7824 */ /* 0x000fe200078e00ff */
[----:B------:R-:W-:Y:S01]  /*1800*/  UMOV UR5, 0x1 ;  /* 0x0000000100057882 */ /* 0x000fe20000000000 */
[----:B------:R-:W-:Y:S01]  /*1810*/  @!P3 IMAD.MOV R5, RZ, RZ, -R5 ;  /* 0x000000ffff05b224 */ /* 0x000fe200078e0a05 */
[C---:B------:R-:W-:Y:S01]  /*1820*/  SEL R22, R34.reuse, R23, !P2 ;  /* 0x0000001722167207 */ /* 0x040fe20005000000 */
[----:B------:R-:W-:Y:S01]  /*1830*/  @!P4 IMAD.MOV R17, RZ, RZ, -R17 ;  /* 0x000000ffff11c224 */ /* 0x000fe200078e0a11 */
[C---:B------:R-:W-:Y:S01]  /*1840*/  SEL R23, R34.reuse, R25, !P2 ;  /* 0x0000001922177207 */ /* 0x040fe20005000000 */
[----:B------:R-:W-:Y:S01]  /*1850*/  @!P5 IMAD.MOV R37, RZ, RZ, -R37 ;  /* 0x000000ffff25d224 */ /* 0x000fe200078e0a25 */
[C---:B------:R-:W-:Y:S01]  /*1860*/  SEL R24, R34.reuse, R27, !P2 ;  /* 0x0000001b22187207 */ /* 0x040fe20005000000 */
[----:B------:R-:W-:Y:S01]  /*1870*/  @!P1 IMAD.MOV R39, RZ, RZ, -R39 ;  /* 0x000000ffff279224 */ /* 0x000fe200078e0a27 */
[----:B------:R-:W-:Y:S01]  /*1880*/  SEL R25, R34, R29, !P2 ;  /* 0x0000001d22197207 */ /* 0x000fe20005000000 */
[----:B-----5:R-:W-:Y:S01]  /*1890*/  VIADD R4, R42, UR16 ;  /* 0x000000102a047c36 */ /* 0x020fe20008000000 */
[----:B------:R-:W-:-:S02]  /*18a0*/  SEL R27, R34, R31, !P2 ;  /* 0x0000001f221b7207 */ /* 0x000fc40005000000 */
[C---:B------:R-:W-:Y:S01]  /*18b0*/  SEL R28, R34.reuse, R33, !P2 ;  /* 0x00000021221c7207 */ /* 0x040fe20005000000 */
[----:B------:R-:W-:Y:S01]  /*18c0*/  IMAD R4, R47, 0x2, R4 ;  /* 0x000000022f047824 */ /* 0x000fe200078e0204 */
[C---:B------:R-:W-:Y:S02]  /*18d0*/  SEL R19, R34.reuse, R7, !P2 ;  /* 0x0000000722137207 */ /* 0x040fe40005000000 */
[C---:B------:R-:W-:Y:S02]  /*18e0*/  SEL R20, R34.reuse, R3, !P2 ;  /* 0x0000000322147207 */ /* 0x040fe40005000000 */
[C---:B------:R-:W-:Y:S02]  /*18f0*/  SEL R21, R34.reuse, R21, !P2 ;  /* 0x0000001522157207 */ /* 0x040fe40005000000 */
[C---:B------:R-:W-:Y:S02]  /*1900*/  SEL R26, R34.reuse, R15, !P2 ;  /* 0x0000000f221a7207 */ /* 0x040fe40005000000 */
[----:B------:R-:W-:-:S02]  /*1910*/  SEL R29, R34, R35, !P2 ;  /* 0x00000023221d7207 */ /* 0x000fc40005000000 */
[C---:B------:R-:W-:Y:S02]  /*1920*/  SEL R30, R34.reuse, R5, !P2 ;  /* 0x00000005221e7207 */ /* 0x040fe40005000000 */
[C---:B------:R-:W-:Y:S02]  /*1930*/  SEL R31, R34.reuse, R17, !P2 ;  /* 0x00000011221f7207 */ /* 0x040fe40005000000 */
[C---:B------:R-:W-:Y:S02]  /*1940*/  SEL R32, R34.reuse, R37, !P2 ;  /* 0x0000002522207207 */ /* 0x040fe40005000000 */
[C---:B------:R-:W-:Y:S02]  /*1950*/  SEL R33, R34.reuse, R39, !P2 ;  /* 0x0000002722217207 */ /* 0x040fe40005000000 */
[----:B------:R-:W-:Y:S02]  /*1960*/  SEL R34, R34, R41, !P2 ;  /* 0x0000002922227207 */ /* 0x000fe40005000000 */
[----:B------:R-:W-:-:S02]  /*1970*/  LOP3.LUT P4, RZ, R63, 0xff, RZ, 0xc0, !PT ;  /* 0x000000ff3fff7812 */ /* 0x000fc4000788c0ff */
[----:B------:R-:W-:Y:S02]  /*1980*/  PLOP3.LUT P1, PT, PT, PT, UP1, 0x80, 0x8 ;  /* 0x000000000008781c */ /* 0x000fe40003f2f018 */
[----:B------:R-:W-:Y:S01]  /*1990*/  PLOP3.LUT P2, PT, PT, PT, UP1, 0x80, 0x8 ;  /* 0x000000000008781c */ /* 0x000fe20003f4f018 */
[----:B------:R-:W-:-:S12]  /*19a0*/  BRA.U UP0, `(.L_x_5) ;  /* 0x0000000100187547 */ /* 0x000fd8000b800000 */
[----:B------:R-:W-:Y:S01]  /*19b0*/  ELECT P3, URZ, PT ;  /* 0x0000000000ff782f */ /* 0x000fe20003860000 */
[----:B------:R-:W-:Y:S01]  /*19c0*/  IMAD.MOV.U32 R2, RZ, RZ, 0x1 ;  /* 0x00000001ff027424 */ /* 0x000fe200078e00ff */
[----:B------:R-:W-:Y:S01]  /*19d0*/  UMOV UR4, 0x40 ;  /* 0x0000004000047882 */ /* 0x000fe20000000000 */
[----:B------:R-:W-:Y:S01]  /*19e0*/  UVIRTCOUNT.DEALLOC.SMPOOL 0x80 ;  /* 0x000000800000784c */ /* 0x000fe20000000000 */
[----:B------:R-:W-:-:S09]  /*19f0*/  ULEA UR4, UR6, UR4, 0x18 ;  /* 0x0000000406047291 */ /* 0x000fd2000f8ec0ff */
[----:B------:R0:W-:Y:S03]  /*1a00*/  @P3 STS.U8 [UR4], R2 ;  /* 0x00000002ff003988 */ /* 0x0001e60008000004 */
.L_x_5:
[----:B------:R-:W-:Y:S01]  /*1a10*/  STTM.16dp32bit_t0_t15.x16 tmem[UR9], RZ ;  /* 0x000000ff000079ed */ /* 0x000fe20008a00009 */
[----:B------:R-:W-:Y:S01]  /*1a20*/  STTM.16dp32bit_t16_t31.x16 tmem[UR9+0x10], RZ ;  /* 0x000010ff000079ed */ /* 0x000fe20008a20009 */
[----:B------:R-:W1:Y:S02]  /*1a30*/  FENCE.VIEW.ASYNC.T ;  /* 0x00000000000073c6 */ /* 0x000e640000000200 */
[----:B-1----:R-:W-:Y:S01]  /*1a40*/  VOTEU.ALL UP2, P4 ;  /* 0x0000000000ff7886 */ /* 0x002fe20002040000 */
[----:B------:R-:W-:Y:S01]  /*1a50*/  VOTEU.ALL UP3, P4 ;  /* 0x0000000000ff7886 */ /* 0x000fe20002060000 */
[----:B------:R-:W-:Y:S01]  /*1a60*/  ISETP.LT.AND P1, PT, R98, UR8, P1 ;  /* 0x0000000862007c0c */ /* 0x000fe20008f21270 */
[C---:B------:R-:W-:Y:S01]  /*1a70*/  VIADD R40, R42.reuse, UR16 ;  /* 0x000000102a287c36 */ /* 0x040fe20008000000 */
[----:B------:R-:W-:Y:S02]  /*1a80*/  IADD3 R36, P3, PT, R42, UR16, RZ ;  /* 0x000000102a247c10 */ /* 0x000fe4000ff7e0ff */
[----:B------:R-:W-:Y:S01]  /*1a90*/  ISETP.LT.AND P2, PT, R100, UR8, P2 ;  /* 0x0000000864007c0c */ /* 0x000fe20009741270 */
[----:B0-----:R-:W-:Y:S01]  /*1aa0*/  IMAD R2, R45, 0x2, R40 ;  /* 0x000000022d027824 */ /* 0x001fe200078e0228 */
[----:B------:R-:W-:-:S04]  /*1ab0*/  @!UP2 UIADD3 UR20, UPT, UPT, -UR5, 0x100000, URZ ;  /* 0x001000000514a890 */ /* 0x000fc8000fffe1ff */
[----:B------:R-:W-:Y:S02]  /*1ac0*/  @!UP2 USHF.L.U32 UR21, UR20, 0xb, URZ ;  /* 0x0000000b1415a899 */ /* 0x000fe400080006ff */
[----:B------:R-:W-:Y:S01]  /*1ad0*/  @!UP2 USHF.L.U32 UR20, UR20, 0x1, URZ ;  /* 0x000000011414a899 */ /* 0x000fe200080006ff */
[----:B------:R-:W-:Y:S01]  /*1ae0*/  BAR.SYNC.DEFER_BLOCKING 0x0 ;  /* 0x0000000000007b1d */ /* 0x000fe20000010000 */
[-C--:B------:R-:W-:Y:S01]  /*1af0*/  LEA RZ, P5, R45, R36.reuse, 0x1 ;  /* 0x000000242dff7211 */ /* 0x080fe200078a08ff */
[----:B------:R-:W-:Y:S01]  /*1b00*/  IMAD.U32 R8, RZ, RZ, UR10 ;  /* 0x0000000aff087e24 */ /* 0x000fe2000f8e00ff */
[----:B------:R-:W-:Y:S01]  /*1b10*/  LEA.HI.X.SX32 R38, R43, UR17, 0x1, P3 ;  /* 0x000000112b267c11 */ /* 0x000fe200098f0eff */
[C---:B------:R-:W-:Y:S01]  /*1b20*/  IMAD R6, R67.reuse, 0x2, R40 ;  /* 0x0000000243067824 */ /* 0x040fe200078e0228 */
[----:B------:R-:W-:Y:S02]  /*1b30*/  LEA RZ, P3, R67, R36, 0x1 ;  /* 0x0000002443ff7211 */ /* 0x000fe400078608ff */
[----:B------:R-:W-:-:S02]  /*1b40*/  LOP3.LUT R86, R82, 0x20, RZ, 0xfc, !PT ;  /* 0x0000002052567812 */ /* 0x000fc400078efcff */
[----:B------:R-:W-:Y:S01]  /*1b50*/  LOP3.LUT R87, R82, 0x28, RZ, 0xfc, !PT ;  /* 0x0000002852577812 */ /* 0x000fe200078efcff */
[----:B------:R-:W-:Y:S01]  /*1b60*/  IMAD.U32 R14, RZ, RZ, UR10 ;  /* 0x0000000aff0e7e24 */ /* 0x000fe2000f8e00ff */
[-C--:B------:R-:W-:Y:S01]  /*1b70*/  LEA.HI.X.SX32 R3, R45, R38.reuse, 0x1, P5 ;  /* 0x000000262d037211 */ /* 0x080fe200028f0eff */
[----:B------:R-:W0:Y:S01]  /*1b80*/  LDCU UR4, c[0x0][0x3b0] ;  /* 0x00007600ff0477ac */ /* 0x000e220008000800 */
[----:B------:R-:W-:Y:S01]  /*1b90*/  LEA.HI.X.SX32 R7, R67, R38, 0x1, P3 ;  /* 0x0000002643077211 */ /* 0x000fe200018f0eff */
[----:B------:R-:W1:Y:S02]  /*1ba0*/  FENCE.VIEW.ASYNC.S ;  /* 0x00000000000073c6 */ /* 0x000e640000000000 */
[----:B-1----:R-:W1:Y:S02]  /*1bb0*/  @!UP3 SYNCS.EXCH.64 URZ, [UR14], UR20 ;  /* 0x000000140effb5b2 */ /* 0x002e640008000100 */
[----:B-1----:R-:W-:Y:S01]  /*1bc0*/  BAR.SYNC.DEFER_BLOCKING 0x0 ;  /* 0x0000000000007b1d */ /* 0x002fe20000010000 */
[----:B------:R-:W-:Y:S01]  /*1bd0*/  LEA RZ, P6, R73, R36, 0x1 ;  /* 0x0000002449ff7211 */ /* 0x000fe200078c08ff */
[----:B------:R-:W-:Y:S01]  /*1be0*/  IMAD R5, R8, 0x4, R115 ;  /* 0x0000000408057824 */ /* 0x000fe200078e0273 */
[----:B------:R-:W-:-:S02]  /*1bf0*/  PRMT R70, RZ, 0x7610, R70 ;  /* 0x00007610ff467816 */ /* 0x000fc40000000046 */
[----:B------:R-:W-:Y:S02]  /*1c00*/  LOP3.LUT R88, R82, 0x30, RZ, 0xfc, !PT ;  /* 0x0000003052587812 */ /* 0x000fe400078efcff */
[----:B------:R-:W-:Y:S01]  /*1c10*/  PLOP3.LUT P3, PT, PT, PT, UP1, 0x80, 0x8 ;  /* 0x000000000008781c */ /* 0x000fe20003f6f018 */
[----:B------:R1:W2:Y:S01]  /*1c20*/  @P1 LDG.E.U16 R66, desc[UR24][R2.64] ;  /* 0x0000001802421981 */ /* 0x0002a2000c1e1500 */
[----:B------:R-:W-:-:S03]  /*1c30*/  PLOP3.LUT P1, PT, PT, PT, UP1, 0x80, 0x8 ;  /* 0x000000000008781c */ /* 0x000fc60003f2f018 */
[----:B------:R3:W4:Y:S01]  /*1c40*/  @P2 LDG.E.U16 R68, desc[UR24][R6.64] ;  /* 0x0000001806442981 */ /* 0x000722000c1e1500 */
[----:B------:R-:W-:Y:S01]  /*1c50*/  ISETP.LT.AND P1, PT, R86, UR8, P1 ;  /* 0x0000000856007c0c */ /* 0x000fe20008f21270 */
[----:B------:R-:W-:Y:S01]  /*1c60*/  IMAD R14, R14, 0x4, R5 ;  /* 0x000000040e0e7824 */ /* 0x000fe200078e0205 */
[----:B------:R-:W-:Y:S01]  /*1c70*/  PLOP3.LUT P2, PT, PT, PT, UP1, 0x80, 0x8 ;  /* 0x000000000008781c */ /* 0x000fe20003f4f018 */
[--C-:B------:R-:W-:Y:S01]  /*1c80*/  IMAD R8, R114, 0x2, R40.reuse ;  /* 0x0000000272087824 */ /* 0x100fe200078e0228 */
[----:B------:R-:W-:Y:S01]  /*1c90*/  ISETP.LT.AND P3, PT, R88, UR8, P3 ;  /* 0x0000000858007c0c */ /* 0x000fe20009f61270 */
[C---:B-1----:R-:W-:Y:S01]  /*1ca0*/  IMAD R2, R73.reuse, 0x2, R40 ;  /* 0x0000000249027824 */ /* 0x042fe200078e0228 */
[----:B------:R-:W-:Y:S02]  /*1cb0*/  LEA.HI.X.SX32 R3, R73, R38, 0x1, P6 ;  /* 0x0000002649037211 */ /* 0x000fe400030f0eff */
[----:B------:R-:W-:Y:S02]  /*1cc0*/  ISETP.LT.AND P2, PT, R87, UR8, P2 ;  /* 0x0000000857007c0c */ /* 0x000fe40009741270 */
[----:B---3--:R-:W-:-:S02]  /*1cd0*/  LEA R6, P6, R5, R36, 0x1 ;  /* 0x0000002405067211 */ /* 0x008fc400078c08ff */
[----:B------:R-:W-:Y:S01]  /*1ce0*/  LEA RZ, P5, R114, R36, 0x1 ;  /* 0x0000002472ff7211 */ /* 0x000fe200078a08ff */
[----:B------:R1:W3:Y:S01]  /*1cf0*/  @P1 LDG.E.U16 R70, desc[UR24][R2.64] ;  /* 0x0000001802461981 */ /* 0x0002e2000c1e1500 */
[-C--:B------:R-:W-:Y:S01]  /*1d00*/  LEA.HI.X.SX32 R7, R5, R38.reuse, 0x1, P6 ;  /* 0x0000002605077211 */ /* 0x080fe200030f0eff */
[----:B------:R-:W-:Y:S01]  /*1d10*/  IMAD.U32 R5, RZ, RZ, UR10 ;  /* 0x0000000aff057e24 */ /* 0x000fe2000f8e00ff */
[----:B------:R-:W-:Y:S02]  /*1d20*/  LOP3.LUT R89, R82, 0x38, RZ, 0xfc, !PT ;  /* 0x0000003852597812 */ /* 0x000fe400078efcff */
[----:B------:R-:W-:Y:S02]  /*1d30*/  PLOP3.LUT P1, PT, PT, PT, UP1, 0x80, 0x8 ;  /* 0x000000000008781c */ /* 0x000fe40003f2f018 */
[----:B------:R-:W-:Y:S02]  /*1d40*/  PRMT R72, RZ, 0x7610, R72 ;  /* 0x00007610ff487816 */ /* 0x000fe40000000048 */
[----:B------:R-:W-:Y:S01]  /*1d50*/  PRMT R74, RZ, 0x7610, R74 ;  /* 0x00007610ff4a7816 */ /* 0x000fe2000000004a */
[----:B-1----:R-:W-:Y:S01]  /*1d60*/  IMAD R2, R5, 0x4, R14 ;  /* 0x0000000405027824 */ /* 0x002fe200078e020e */
[----:B------:R-:W-:-:S02]  /*1d70*/  LEA.HI.X.SX32 R9, R114, R38, 0x1, P5 ;  /* 0x0000002672097211 */ /* 0x000fc400028f0eff */
[----:B------:R-:W-:Y:S02]  /*1d80*/  ISETP.LT.AND P1, PT, R89, UR8, P1 ;  /* 0x0000000859007c0c */ /* 0x000fe40008f21270 */
[----:B------:R-:W-:Y:S01]  /*1d90*/  LEA RZ, P5, R2, R36, 0x1 ;  /* 0x0000002402ff7211 */ /* 0x000fe200078a08ff */
[----:B------:R1:W5:Y:S01]  /*1da0*/  @P2 LDG.E.U16 R72, desc[UR24][R8.64] ;  /* 0x0000001808482981 */ /* 0x000362000c1e1500 */
[C---:B------:R-:W-:Y:S02]  /*1db0*/  LOP3.LUT R91, R82.reuse, 0x1c, RZ, 0xfc, !PT ;  /* 0x0000001c525b7812 */ /* 0x040fe400078efcff */
[----:B------:R-:W-:Y:S01]  /*1dc0*/  PLOP3.LUT P2, PT, PT, PT, UP1, 0x80, 0x8 ;  /* 0x000000000008781c */ /* 0x000fe20003f4f018 */
[----:B------:R0:W5:Y:S01]  /*1dd0*/  @P3 LDG.E.U16 R74, desc[UR24][R6.64] ;  /* 0x00000018064a3981 */ /* 0x000162000c1e1500 */
[----:B------:R-:W-:Y:S02]  /*1de0*/  PRMT R64, RZ, 0x7610, R64 ;  /* 0x00007610ff407816 */ /* 0x000fe40000000040 */
[----:B------:R-:W-:-:S02]  /*1df0*/  LOP3.LUT R90, R82, 0x14, RZ, 0xfc, !PT ;  /* 0x00000014525a7812 */ /* 0x000fc400078efcff */
[----:B------:R-:W-:Y:S01]  /*1e00*/  PLOP3.LUT P3, PT, PT, PT, UP1, 0x80, 0x8 ;  /* 0x000000000008781c */ /* 0x000fe20003f6f018 */
[----:B------:R-:W-:Y:S01]  /*1e10*/  IMAD.U32 R3, RZ, RZ, UR10 ;  /* 0x0000000aff037e24 */ /* 0x000fe2000f8e00ff */
[----:B------:R-:W-:Y:S02]  /*1e20*/  LEA.HI.X.SX32 R5, R2, R38, 0x1, P5 ;  /* 0x0000002602057211 */ /* 0x000fe400028f0eff */
[----:B------:R-:W-:Y:S02]  /*1e30*/  ISETP.LT.AND P2, PT, R91, UR8, P2 ;  /* 0x000000085b007c0c */ /* 0x000fe40009741270 */
[----:B------:R-:W-:Y:S01]  /*1e40*/  ISETP.LT.AND P3, PT, R90, UR8, P3 ;  /* 0x000000085a007c0c */ /* 0x000fe20009f61270 */
[----:B------:R-:W-:Y:S01]  /*1e50*/  IMAD R16, R3, 0x4, R2 ;  /* 0x0000000403107824 */ /* 0x000fe200078e0202 */
[----:B------:R0:W5:Y:S01]  /*1e60*/  @P1 LDG.E.U16 R64, desc[UR24][R4.64] ;  /* 0x0000001804401981 */ /* 0x000162000c1e1500 */
[-C--:B------:R-:W-:Y:S02]  /*1e70*/  LEA RZ, P5, R71, R36.reuse, 0x1 ;  /* 0x0000002447ff7211 */ /* 0x080fe400078a08ff */
[----:B------:R-:W-:-:S02]  /*1e80*/  LEA R2, P1, R12, R36, 0x1 ;  /* 0x000000240c027211 */ /* 0x000fc400078208ff */
[----:B------:R-:W-:Y:S01]  /*1e90*/  LEA RZ, P6, R49, R36, 0x1 ;  /* 0x0000002431ff7211 */ /* 0x000fe200078c08ff */
[--C-:B-1----:R-:W-:Y:S01]  /*1ea0*/  IMAD R8, R71, 0x2, R40.reuse ;  /* 0x0000000247087824 */ /* 0x102fe200078e0228 */
[----:B------:R-:W-:Y:S01]  /*1eb0*/  PRMT R69, RZ, 0x7610, R69 ;  /* 0x00007610ff457816 */ /* 0x000fe20000000045 */
[----:B0-----:R-:W-:Y:S01]  /*1ec0*/  IMAD R6, R49, 0x2, R40 ;  /* 0x0000000231067824 */ /* 0x001fe200078e0228 */
[----:B------:R-:W-:Y:S02]  /*1ed0*/  PRMT R65, RZ, 0x7610, R65 ;  /* 0x00007610ff417816 */ /* 0x000fe40000000041 */
[-C--:B------:R-:W-:Y:S02]  /*1ee0*/  LEA.HI.X.SX32 R9, R71, R38.reuse, 0x1, P5 ;  /* 0x0000002647097211 */ /* 0x080fe400028f0eff */
[-C--:B------:R-:W-:Y:S02]  /*1ef0*/  LEA.HI.X.SX32 R3, R12, R38.reuse, 0x1, P1 ;  /* 0x000000260c037211 */ /* 0x080fe400008f0eff */
[----:B------:R-:W-:Y:S01]  /*1f00*/  LEA.HI.X.SX32 R7, R49, R38, 0x1, P6 ;  /* 0x0000002631077211 */ /* 0x000fe200030f0eff */
[----:B------:R0:W5:Y:S01]  /*1f10*/  @P2 LDG.E.U16 R69, desc[UR24][R8.64] ;  /* 0x0000001808452981 */ /* 0x000162000c1e1500 */
[----:B------:R-:W-:-:S02]  /*1f20*/  LEA RZ, P1, R77, R36, 0x1 ;  /* 0x000000244dff7211 */ /* 0x000fc400078208ff */
[----:B------:R-:W-:Y:S01]  /*1f30*/  LEA R4, P5, R13, R36, 0x1 ;  /* 0x000000240d047211 */ /* 0x000fe200078a08ff */
[----:B------:R1:W5:Y:S01]  /*1f40*/  @P3 LDG.E.U16 R65, desc[UR24][R6.64] ;  /* 0x0000001806413981 */ /* 0x000362000c1e1500 */
[----:B------:R-:W-:Y:S02]  /*1f50*/  LEA.HI.X.SX32 R15, R77, R38, 0x1, P1 ;  /* 0x000000264d0f7211 */ /* 0x000fe400008f0eff */
[C---:B------:R-:W-:Y:S02]  /*1f60*/  LOP3.LUT R93, R82.reuse, 0x2c, RZ, 0xfc, !PT ;  /* 0x0000002c525d7812 */ /* 0x040fe400078efcff */
[----:B------:R-:W-:Y:S02]  /*1f70*/  PLOP3.LUT P2, PT, PT, PT, UP1, 0x80, 0x8 ;  /* 0x000000000008781c */ /* 0x000fe40003f4f018 */
[----:B0-----:R-:W-:Y:S02]  /*1f80*/  LEA R8, P1, R11, R36, 0x1 ;  /* 0x000000240b087211 */ /* 0x001fe400078208ff */
[----:B------:R-:W-:-:S02]  /*1f90*/  LOP3.LUT R92, R82, 0x24, RZ, 0xfc, !PT ;  /* 0x00000024525c7812 */ /* 0x000fc400078efcff */
[----:B------:R-:W-:Y:S02]  /*1fa0*/  PLOP3.LUT P3, PT, PT, PT, UP1, 0x80, 0x8 ;  /* 0x000000000008781c */ /* 0x000fe40003f6f018 */
[----:B------:R-:W-:Y:S02]  /*1fb0*/  LEA.HI.X.SX32 R5, R13, R38, 0x1, P5 ;  /* 0x000000260d057211 */ /* 0x000fe400028f0eff */
[-C--:B-1----:R-:W-:Y:S02]  /*1fc0*/  LEA R6, P6, R10, R36.reuse, 0x1 ;  /* 0x000000240a067211 */ /* 0x082fe400078c08ff */
[----:B------:R-:W-:Y:S02]  /*1fd0*/  LEA R12, P5, R14, R36, 0x1 ;  /* 0x000000240e0c7211 */ /* 0x000fe400078a08ff */
[----:B------:R-:W-:Y:S02]  /*1fe0*/  ISETP.LT.AND P2, PT, R93, UR8, P2 ;  /* 0x000000085d007c0c */ /* 0x000fe40009741270 */
[----:B------:R-:W-:-:S02]  /*1ff0*/  LEA.HI.X.SX32 R9, R11, R38, 0x1, P1 ;  /* 0x000000260b097211 */ /* 0x000fc400008f0eff */
[----:B------:R-:W-:Y:S02]  /*2000*/  LOP3.LUT R94, R82, 0x34, RZ, 0xfc, !PT ;  /* 0x00000034525e7812 */ /* 0x000fe400078efcff */
[----:B------:R-:W-:Y:S02]  /*2010*/  ISETP.LT.AND P3, PT, R92, UR8, P3 ;  /* 0x000000085c007c0c */ /* 0x000fe40009f61270 */
[----:B------:R-:W-:Y:S02]  /*2020*/  PLOP3.LUT P1, PT, PT, PT, UP1, 0x80, 0x8 ;  /* 0x000000000008781c */ /* 0x000fe40003f2f018 */
[-C--:B------:R-:W-:Y:S02]  /*2030*/  LEA.HI.X.SX32 R7, R10, R38.reuse, 0x1, P6 ;  /* 0x000000260a077211 */ /* 0x080fe400030f0eff */
[----:B------:R-:W-:Y:S02]  /*2040*/  LEA.HI.X.SX32 R13, R14, R38, 0x1, P5 ;  /* 0x000000260e0d7211 */ /* 0x000fe400028f0eff */
[----:B------:R-:W-:-:S02]  /*2050*/  LEA R10, P6, R16, R36, 0x1 ;  /* 0x00000024100a7211 */ /* 0x000fc400078c08ff */
[C---:B------:R-:W-:Y:S02]  /*2060*/  LEA RZ, P5, R115.reuse, R36, 0x1 ;  /* 0x0000002473ff7211 */ /* 0x040fe400078a08ff */
[----:B------:R-:W-:Y:S02]  /*2070*/  ISETP.LT.AND P1, PT, R94, UR8, P1 ;  /* 0x000000085e007c0c */ /* 0x000fe40008f21270 */
[----:B------:R-:W-:Y:S02]  /*2080*/  PRMT R47, RZ, 0x7610, R47 ;  /* 0x00007610ff2f7816 */ /* 0x000fe4000000002f */
[-C--:B------:R-:W-:Y:S01]  /*2090*/  LEA.HI.X.SX32 R11, R16, R38.reuse, 0x1, P6 ;  /* 0x00000026100b7211 */ /* 0x080fe200030f0eff */
[--C-:B------:R-:W-:Y:S01]  /*20a0*/  IMAD R16, R115, 0x2, R40.reuse ;  /* 0x0000000273107824 */ /* 0x100fe200078e0228 */
[----:B------:R-:W-:Y:S01]  /*20b0*/  PRMT R121, RZ, 0x7610, R121 ;  /* 0x00007610ff797816 */ /* 0x000fe20000000079 */
[----:B------:R-:W-:Y:S01]  /*20c0*/  IMAD R14, R77, 0x2, R40 ;  /* 0x000000024d0e7824 */ /* 0x000fe200078e0228 */
[----:B------:R-:W-:-:S02]  /*20d0*/  LEA.HI.X.SX32 R17, R115, R38, 0x1, P5 ;  /* 0x0000002673117211 */ /* 0x000fc400028f0eff */
[----:B------:R-:W-:Y:S02]  /*20e0*/  PLOP3.LUT P5, PT, PT, PT, UP1, 0x80, 0x8 ;  /* 0x000000000008781c */ /* 0x000fe40003faf018 */
[----:B------:R-:W-:Y:S01]  /*20f0*/  PRMT R75, RZ, 0x7610, R75 ;  /* 0x00007610ff4b7816 */ /* 0x000fe2000000004b */
[----:B------:R0:W5:Y:S01]  /*2100*/  @P2 LDG.E.U16 R47, desc[UR24][R16.64] ;  /* 0x00000018102f2981 */ /* 0x000162000c1e1500 */
[C---:B------:R-:W-:Y:S02]  /*2110*/  LOP3.LUT R96, R82.reuse, 0x3c, RZ, 0xfc, !PT ;  /* 0x0000003c52607812 */ /* 0x040fe400078efcff */
[----:B------:R-:W-:Y:S01]  /*2120*/  PLOP3.LUT P2, PT, PT, PT, UP1, 0x80, 0x8 ;  /* 0x000000000008781c */ /* 0x000fe20003f4f018 */
[----:B------:R-:W5:Y:S01]  /*2130*/  @P3 LDG.E.U16 R121, desc[UR24][R14.64] ;  /* 0x000000180e793981 */ /* 0x000f62000c1e1500 */
[C---:B------:R-:W-:Y:S02]  /*2140*/  ISETP.LT.AND P3, PT, R82.reuse, UR8, P5 ;  /* 0x0000000852007c0c */ /* 0x040fe4000af61270 */
[----:B------:R-:W-:Y:S01]  /*2150*/  LOP3.LUT R95, R82, 0x8, RZ, 0xfc, !PT ;  /* 0x00000008525f7812 */ /* 0x000fe200078efcff */
[----:B------:R1:W5:Y:S01]  /*2160*/  @P1 LDG.E.U16 R75, desc[UR24][R12.64] ;  /* 0x000000180c4b1981 */ /* 0x000362000c1e1500 */
[----:B------:R-:W-:-:S02]  /*2170*/  PLOP3.LUT P5, PT, PT, PT, UP1, 0x80, 0x8 ;  /* 0x000000000008781c */ /* 0x000fc40003faf018 */
[----:B------:R-:W-:Y:S02]  /*2180*/  ISETP.LT.AND P2, PT, R96, UR8, P2 ;  /* 0x0000000860007c0c */ /* 0x000fe40009741270 */
[----:B------:R-:W-:Y:S02]  /*2190*/  PLOP3.LUT P1, PT, PT, PT, UP1, 0x80, 0x8 ;  /* 0x000000000008781c */ /* 0x000fe40003f2f018 */
[----:B------:R-:W-:Y:S02]  /*21a0*/  ISETP.LT.AND P5, PT, R95, UR8, P5 ;  /* 0x000000085f007c0c */ /* 0x000fe4000afa1270 */
[----:B------:R-:W-:Y:S02]  /*21b0*/  PRMT R76, RZ, 0x7610, R76 ;  /* 0x00007610ff4c7816 */ /* 0x000fe4000000004c */
[C---:B------:R-:W-:Y:S01]  /*21c0*/  ISETP.LT.AND P1, PT, R18.reuse, UR8, P1 ;  /* 0x0000000812007c0c */ /* 0x040fe20008f21270 */
[----:B------:R-:W-:Y:S01]  /*21d0*/  IMAD R18, R18, UR11, RZ ;  /* 0x0000000b12127c24 */ /* 0x000fe2000f8e02ff */
[----:B------:R-:W-:Y:S01]  /*21e0*/  PRMT R79, RZ, 0x7610, R79 ;  /* 0x00007610ff4f7816 */ /* 0x000fe2000000004f */
[----:B------:R-:W-:Y:S01]  /*21f0*/  IMAD R19, R19, UR4, RZ ;  /* 0x0000000413137c24 */ /* 0x000fe2000f8e02ff */
[----:B------:R-:W5:Y:S01]  /*2200*/  @P3 LDG.E.U16 R76, desc[UR24][R2.64] ;  /* 0x00000018024c3981 */ /* 0x000f62000c1e1500 */
[----:B------:R-:W-:Y:S01]  /*2210*/  PRMT R46, RZ, 0x7610, R46 ;  /* 0x00007610ff2e7816 */ /* 0x000fe2000000002e */
[----:B------:R-:W-:Y:S01]  /*2220*/  IMAD R20, R20, UR4, RZ ;  /* 0x0000000414147c24 */ /* 0x000fe2000f8e02ff */
[----:B------:R-:W-:Y:S01]  /*2230*/  PRMT R117, RZ, 0x7610, R117 ;  /* 0x00007610ff757816 */ /* 0x000fe20000000075 */
[----:B------:R-:W-:Y:S01]  /*2240*/  IMAD R21, R21, UR4, RZ ;  /* 0x0000000415157c24 */ /* 0x000fe2000f8e02ff */
[----:B------:R-:W-:Y:S01]  /*2250*/  LEA R40, P3, R18, UR18, 0x1 ;  /* 0x0000001212287c11 */ /* 0x000fe2000f8608ff */
[----:B------:R1:W5:Y:S01]  /*2260*/  @P2 LDG.E.U16 R79, desc[UR24][R10.64] ;  /* 0x000000180a4f2981 */ /* 0x000362000c1e1500 */
[----:B0-----:R-:W-:Y:S01]  /*2270*/  IMAD R17, R22, UR4, RZ ;  /* 0x0000000416117c24 */ /* 0x001fe2000f8e02ff */
[----:B------:R-:W-:-:S02]  /*2280*/  LOP3.LUT R97, R82, 0xc, RZ, 0xfc, !PT ;  /* 0x0000000c52617812 */ /* 0x000fc400078efcff */
[----:B------:R-:W-:Y:S01]  /*2290*/  PLOP3.LUT P2, PT, PT, PT, UP1, 0x80, 0x8 ;  /* 0x000000000008781c */ /* 0x000fe20003f4f018 */
[----:B------:R-:W5:Y:S01]  /*22a0*/  @P5 LDG.E.U16 R46, desc[UR24][R4.64] ;  /* 0x00000018042e5981 */ /* 0x000f62000c1e1500 */
[----:B------:R-:W-:Y:S01]  /*22b0*/  LEA.HI.X.SX32 R41, R18, UR19, 0x1, P3 ;  /* 0x0000001312297c11 */ /* 0x000fe200098f0eff */
[----:B------:R-:W-:Y:S01]  /*22c0*/  IMAD R23, R23, UR4, RZ ;  /* 0x0000000417177c24 */ /* 0x000fe2000f8e02ff */
[-C--:B-1----:R-:W-:Y:S01]  /*22d0*/  LEA R12, P5, R20, R40.reuse, 0x1 ;  /* 0x00000028140c7211 */ /* 0x082fe200078a08ff */
[----:B------:R-:W-:Y:S01]  /*22e0*/  IMAD R35, R24, UR4, RZ ;  /* 0x0000000418237c24 */ /* 0x000fe2000f8e02ff */
[-C--:B------:R-:W-:Y:S01]  /*22f0*/  LEA R10, P3, R19, R40.reuse, 0x1 ;  /* 0x00000028130a7211 */ /* 0x080fe200078608ff */
[----:B------:R-:W-:Y:S01]  /*2300*/  IMAD R25, R25, UR4, RZ ;  /* 0x0000000419197c24 */ /* 0x000fe2000f8e02ff */
[----:B------:R-:W5:Y:S01]  /*2310*/  @P0 LDG.E.U16 R117, desc[UR24][R6.64] ;  /* 0x0000001806750981 */ /* 0x000f62000c1e1500 */
[----:B------:R-:W-:Y:S01]  /*2320*/  LEA R14, P6, R21, R40, 0x1 ;  /* 0x00000028150e7211 */ /* 0x000fe200078c08ff */
[----:B------:R-:W-:Y:S01]  /*2330*/  IMAD R36, R26, UR4, RZ ;  /* 0x000000041a247c24 */ /* 0x000fe2000f8e02ff */
[----:B------:R-:W-:-:S02]  /*2340*/  ISETP.LT.AND P2, PT, R97, UR8, P2 ;  /* 0x0000000861007c0c */ /* 0x000fc40009741270 */
[-C--:B------:R-:W-:Y:S02]  /*2350*/  LEA R16, P0, R17, R40.reuse, 0x1 ;  /* 0x0000002811107211 */ /* 0x080fe400078008ff */
[-C--:B------:R-:W-:Y:S01]  /*2360*/  LEA.HI.X.SX32 R11, R19, R41.reuse, 0x1, P3 ;  /* 0x00000029130b7211 */ /* 0x080fe200018f0eff */
[----:B------:R-:W-:Y:S01]  /*2370*/  IMAD R27, R27, UR4, RZ ;  /* 0x000000041b1b7c24 */ /* 0x000fe2000f8e02ff */
[-C--:B------:R-:W-:Y:S01]  /*2380*/  LEA R18, P3, R23, R40.reuse, 0x1 ;  /* 0x0000002817127211 */ /* 0x080fe200078608ff */
[----:B------:R-:W-:Y:S01]  /*2390*/  IMAD R37, R28, UR4, RZ ;  /* 0x000000041c257c24 */ /* 0x000fe2000f8e02ff */
[-C--:B------:R-:W-:Y:S01]  /*23a0*/  LEA.HI.X.SX32 R13, R20, R41.reuse, 0x1, P5 ;  /* 0x00000029140d7211 */ /* 0x080fe200028f0eff */
[----:B------:R-:W-:Y:S01]  /*23b0*/  IMAD R38, R29, UR4, RZ ;  /* 0x000000041d267c24 */ /* 0x000fe2000f8e02ff */
[----:B------:R-:W-:Y:S01]  /*23c0*/  LEA.HI.X.SX32 R15, R21, R41, 0x1, P6 ;  /* 0x00000029150f7211 */ /* 0x000fe200030f0eff */
[----:B------:R-:W-:Y:S01]  /*23d0*/  IMAD R39, R30, UR4, RZ ;  /* 0x000000041e277c24 */ /* 0x000fe2000f8e02ff */
[----:B------:R-:W-:-:S02]  /*23e0*/  LEA R20, P5, R35, R40, 0x1 ;  /* 0x0000002823147211 */ /* 0x000fc400078a08ff */
[-C--:B------:R-:W-:Y:S02]  /*23f0*/  LEA R22, P6, R25, R40.reuse, 0x1 ;  /* 0x0000002819167211 */ /* 0x080fe400078c08ff */
[-C--:B------:R-:W-:Y:S02]  /*2400*/  LEA.HI.X.SX32 R17, R17, R41.reuse, 0x1, P0 ;  /* 0x0000002911117211 */ /* 0x080fe400000f0eff */
[-C--:B------:R-:W-:Y:S02]  /*2410*/  LEA R24, P0, R36, R40.reuse, 0x1 ;  /* 0x0000002824187211 */ /* 0x080fe400078008ff */
[----:B------:R-:W-:Y:S02]  /*2420*/  PRMT R119, RZ, 0x7610, R119 ;  /* 0x00007610ff777816 */ /* 0x000fe40000000077 */
[-C--:B------:R-:W-:Y:S01]  /*2430*/  LEA.HI.X.SX32 R19, R23, R41.reuse, 0x1, P3 ;  /* 0x0000002917137211 */ /* 0x080fe200018f0eff */
[----:B------:R-:W-:Y:S01]  /*2440*/  IMAD R44, R31, UR4, RZ ;  /* 0x000000041f2c7c24 */ /* 0x000fe2000f8e02ff */
[-C--:B------:R-:W-:Y:S01]  /*2450*/  LEA.HI.X.SX32 R21, R35, R41.reuse, 0x1, P5 ;  /* 0x0000002923157211 */ /* 0x080fe200028f0eff */
[----:B------:R-:W-:Y:S01]  /*2460*/  IMAD R48, R32, UR4, RZ ;  /* 0x0000000420307c24 */ /* 0x000fe2000f8e02ff */
[----:B------:R-:W-:Y:S01]  /*2470*/  LEA.HI.X.SX32 R23, R25, R41, 0x1, P6 ;  /* 0x0000002919177211 */ /* 0x000fe200030f0eff */
[----:B------:R-:W-:Y:S01]  /*2480*/  IMAD R78, R33, UR4, RZ ;  /* 0x00000004214e7c24 */ /* 0x000fe2000f8e02ff */
[-C--:B------:R-:W-:Y:S01]  /*2490*/  LEA R26, P3, R27, R40.reuse, 0x1 ;  /* 0x000000281b1a7211 */ /* 0x080fe200078608ff */
[----:B------:R-:W-:Y:S01]  /*24a0*/  IMAD R80, R34, UR4, RZ ;  /* 0x0000000422507c24 */ /* 0x000fe2000f8e02ff */
[-C--:B------:R-:W-:Y:S01]  /*24b0*/  LEA R28, P5, R37, R40.reuse, 0x1 ;  /* 0x00000028251c7211 */ /* 0x080fe200078a08ff */
[----:B------:R-:W5:Y:S01]  /*24c0*/  @P2 LDG.E.U16 R119, desc[UR24][R8.64] ;  /* 0x0000001808772981 */ /* 0x000f62000c1e1500 */
[----:B------:R-:W-:-:S02]  /*24d0*/  LEA R30, P6, R38, R40, 0x1 ;  /* 0x00000028261e7211 */ /* 0x000fc400078c08ff */
[-C--:B------:R-:W-:Y:S02]  /*24e0*/  LEA.HI.X.SX32 R25, R36, R41.reuse, 0x1, P0 ;  /* 0x0000002924197211 */ /* 0x080fe400000f0eff */
[-C--:B------:R-:W-:Y:S02]  /*24f0*/  LEA R32, P0, R39, R40.reuse, 0x1 ;  /* 0x0000002827207211 */ /* 0x080fe400078008ff */
[-C--:B------:R-:W-:Y:S02]  /*2500*/  LEA.HI.X.SX32 R27, R27, R41.reuse, 0x1, P3 ;  /* 0x000000291b1b7211 */ /* 0x080fe400018f0eff */
[-C--:B------:R-:W-:Y:S02]  /*2510*/  LEA.HI.X.SX32 R29, R37, R41.reuse, 0x1, P5 ;  /* 0x00000029251d7211 */ /* 0x080fe400028f0eff */
[----:B------:R-:W-:Y:S02]  /*2520*/  LEA.HI.X.SX32 R31, R38, R41, 0x1, P6 ;  /* 0x00000029261f7211 */ /* 0x000fe400030f0eff */
[----:B------:R-:W-:-:S02]  /*2530*/  LEA R34, P3, R44, R40, 0x1 ;  /* 0x000000282c227211 */ /* 0x000fc400078608ff */
[-C--:B------:R-:W-:Y:S02]  /*2540*/  LEA R36, P5, R48, R40.reuse, 0x1 ;  /* 0x0000002830247211 */ /* 0x080fe400078a08ff */
[-C--:B------:R-:W-:Y:S02]  /*2550*/  LEA R38, P2, R78, R40.reuse, 0x1 ;  /* 0x000000284e267211 */ /* 0x080fe400078408ff */
[----:B------:R-:W-:Y:S02]  /*2560*/  LEA.HI.X.SX32 R33, R39, R41, 0x1, P0 ;  /* 0x0000002927217211 */ /* 0x000fe400000f0eff */
[----:B------:R-:W-:Y:S02]  /*2570*/  LEA R40, P0, R80, R40, 0x1 ;  /* 0x0000002850287211 */ /* 0x000fe400078008ff */
[----:B------:R-:W-:Y:S02]  /*2580*/  PRMT R116, RZ, 0x7610, R116 ;  /* 0x00007610ff747816 */ /* 0x000fe40000000074 */
[----:B------:R-:W-:-:S02]  /*2590*/  PRMT R118, RZ, 0x7610, R118 ;  /* 0x00007610ff767816 */ /* 0x000fc40000000076 */
[----:B------:R-:W-:Y:S02]  /*25a0*/  PRMT R112, RZ, 0x7610, R112 ;  /* 0x00007610ff707816 */ /* 0x000fe40000000070 */
[----:B------:R-:W-:Y:S01]  /*25b0*/  PRMT R110, RZ, 0x7610, R110 ;  /* 0x00007610ff6e7816 */ /* 0x000fe2000000006e */
[----:B------:R-:W5:Y:S01]  /*25c0*/  @P1 LDG.E.U16 R116, desc[UR24][R10.64] ;  /* 0x000000180a741981 */ /* 0x000f62000c1e1500 */
[----:B------:R-:W-:Y:S02]  /*25d0*/  PRMT R108, RZ, 0x7610, R108 ;  /* 0x00007610ff6c7816 */ /* 0x000fe4000000006c */
[----:B------:R-:W-:Y:S01]  /*25e0*/  PRMT R106, RZ, 0x7610, R106 ;  /* 0x00007610ff6a7816 */ /* 0x000fe2000000006a */
[----:B------:R-:W5:Y:S01]  /*25f0*/  @P1 LDG.E.U16 R118, desc[UR24][R14.64] ;  /* 0x000000180e761981 */ /* 0x000f62000c1e1500 */
[----:B------:R-:W-:Y:S02]  /*2600*/  PRMT R104, RZ, 0x7610, R104 ;  /* 0x00007610ff687816 */ /* 0x000fe40000000068 */
[----:B------:R-:W-:Y:S01]  /*2610*/  PRMT R102, RZ, 0x7610, R102 ;  /* 0x00007610ff667816 */ /* 0x000fe20000000066 */
[----:B------:R-:W5:Y:S01]  /*2620*/  @P1 LDG.E.U16 R112, desc[UR24][R18.64] ;  /* 0x0000001812701981 */ /* 0x000f62000c1e1500 */
[----:B------:R-:W-:-:S02]  /*2630*/  LEA.HI.X.SX32 R35, R44, R41, 0x1, P3 ;  /* 0x000000292c237211 */ /* 0x000fc400018f0eff */
[-C--:B------:R-:W-:Y:S01]  /*2640*/  LEA.HI.X.SX32 R37, R48, R41.reuse, 0x1, P5 ;  /* 0x0000002930257211 */ /* 0x080fe200028f0eff */
[----:B------:R-:W5:Y:S01]  /*2650*/  @P1 LDG.E.U16 R110, desc[UR24][R22.64] ;  /* 0x00000018166e1981 */ /* 0x000f62000c1e1500 */
[----:B------:R-:W-:Y:S02]  /*2660*/  LEA.HI.X.SX32 R39, R78, R41, 0x1, P2 ;  /* 0x000000294e277211 */ /* 0x000fe400010f0eff */
[----:B------:R-:W-:Y:S01]  /*2670*/  PRMT R113, RZ, 0x7610, R113 ;  /* 0x00007610ff717816 */ /* 0x000fe20000000071 */
[----:B------:R-:W5:Y:S01]  /*2680*/  @P1 LDG.E.U16 R108, desc[UR24][R26.64] ;  /* 0x000000181a6c1981 */ /* 0x000f62000c1e1500 */
[----:B------:R-:W-:Y:S02]  /*2690*/  PRMT R111, RZ, 0x7610, R111 ;  /* 0x00007610ff6f7816 */ /* 0x000fe4000000006f */
[----:B------:R-:W-:Y:S01]  /*26a0*/  PRMT R109, RZ, 0x7610, R109 ;  /* 0x00007610ff6d7816 */ /* 0x000fe2000000006d */
[----:B------:R-:W5:Y:S01]  /*26b0*/  @P1 LDG.E.U16 R106, desc[UR24][R30.64] ;  /* 0x000000181e6a1981 */ /* 0x000f62000c1e1500 */
[----:B------:R-:W-:-:S02]  /*26c0*/  PRMT R107, RZ, 0x7610, R107 ;  /* 0x00007610ff6b7816 */ /* 0x000fc4000000006b */
[----:B------:R-:W-:Y:S01]  /*26d0*/  PRMT R105, RZ, 0x7610, R105 ;  /* 0x00007610ff697816 */ /* 0x000fe20000000069 */
[----:B------:R-:W5:Y:S01]  /*26e0*/  @P1 LDG.E.U16 R104, desc[UR24][R34.64] ;  /* 0x0000001822681981 */ /* 0x000f62000c1e1500 */
[----:B------:R-:W-:Y:S02]  /*26f0*/  PRMT R103, RZ, 0x7610, R103 ;  /* 0x00007610ff677816 */ /* 0x000fe40000000067 */
[----:B------:R-:W-:Y:S01]  /*2700*/  PRMT R101, RZ, 0x7610, R101 ;  /* 0x00007610ff657816 */ /* 0x000fe20000000065 */
[----:B------:R-:W5:Y:S01]  /*2710*/  @P1 LDG.E.U16 R102, desc[UR24][R38.64] ;  /* 0x0000001826661981 */ /* 0x000f62000c1e1500 */
[----:B------:R-:W-:Y:S02]  /*2720*/  PRMT R99, RZ, 0x7610, R99 ;  /* 0x00007610ff637816 */ /* 0x000fe40000000063 */
[----:B------:R-:W-:Y:S01]  /*2730*/  LEA.HI.X.SX32 R41, R80, R41, 0x1, P0 ;  /* 0x0000002950297211 */ /* 0x000fe200000f0eff */
[----:B------:R-:W5:Y:S04]  /*2740*/  @P1 LDG.E.U16 R113, desc[UR24][R12.64] ;  /* 0x000000180c711981 */ /* 0x000f68000c1e1500 */
[----:B------:R-:W5:Y:S04]  /*2750*/  @P1 LDG.E.U16 R111, desc[UR24][R16.64] ;  /* 0x00000018106f1981 */ /* 0x000f68000c1e1500 */
[----:B------:R-:W5:Y:S04]  /*2760*/  @P1 LDG.E.U16 R109, desc[UR24][R20.64] ;  /* 0x00000018146d1981 */ /* 0x000f68000c1e1500 */
[----:B------:R-:W5:Y:S04]  /*2770*/  @P1 LDG.E.U16 R107, desc[UR24][R24.64] ;  /* 0x00000018186b1981 */ /* 0x000f68000c1e1500 */
[----:B------:R-:W5:Y:S04]  /*2780*/  @P1 LDG.E.U16 R105, desc[UR24][R28.64] ;  /* 0x000000181c691981 */ /* 0x000f68000c1e1500 */
[----:B------:R-:W5:Y:S04]  /*2790*/  @P1 LDG.E.U16 R103, desc[UR24][R32.64] ;  /* 0x0000001820671981 */ /* 0x000f68000c1e1500 */
[----:B------:R-:W5:Y:S04]  /*27a0*/  @P1 LDG.E.U16 R101, desc[UR24][R36.64] ;  /* 0x0000001824651981 */ /* 0x000f68000c1e1500 */
[----:B------:R-:W5:Y:S01]  /*27b0*/  @P1 LDG.E.U16 R99, desc[UR24][R40.64] ;  /* 0x0000001828631981 */ /* 0x000f62000c1e1500 */
[C---:B------:R-:W-:Y:S01]  /*27c0*/  LOP3.LUT R44, R63.reuse, 0xc0, RZ, 0xc0, !PT ;  /* 0x000000c03f2c7812 */ /* 0x040fe200078ec0ff */
[----:B------:R-:W-:Y:S01]  /*27d0*/  IMAD.SHL.U32 R81, R63, 0x2, RZ ;  /* 0x000000023f517824 */ /* 0x000fe200078e00ff */
[----:B------:R-:W-:-:S04]  /*27e0*/  @!UP2 UIADD3 UR4, UPT, UPT, -UR5, 0x100000, URZ ;  /* 0x001000000504a890 */ /* 0x000fc8000fffe1ff */
[----:B------:R-:W-:Y:S02]  /*27f0*/  @!UP2 USHF.L.U32 UR5, UR4, 0xb, URZ ;  /* 0x0000000b0405a899 */ /* 0x000fe400080006ff */
[----:B------:R-:W-:Y:S01]  /*2800*/  @!UP2 USHF.L.U32 UR4, UR4, 0x1, URZ ;  /* 0x000000010404a899 */ /* 0x000fe200080006ff */
[----:B------:R-:W-:-:S04]  /*2810*/  SHF.R.U32.HI R44, RZ, 0x2, R44 ;  /* 0x00000002ff2c7819 */ /* 0x000fc8000001162c */
[----:B------:R-:W-:Y:S02]  /*2820*/  LOP3.LUT R81, R44, 0x1fe, R81, 0x78, !PT ;  /* 0x000001fe2c517812 */ /* 0x000fe400078e7851 */
[----:B------:R-:W-:Y:S01]  /*2830*/  SHF.R.S32.HI R44, RZ, 0x1f, R43 ;  /* 0x0000001fff2c7819 */ /* 0x000fe2000001142b */
[----:B------:R-:W-:Y:S01]  /*2840*/  VOTEU.ALL UP1, P4 ;  /* 0x0000000000ff7886 */ /* 0x000fe20002020000 */
[----:B------:R-:W-:Y:S02]  /*2850*/  SHF.R.S32.HI R78, RZ, 0x1f, R45 ;  /* 0x0000001fff4e7819 */ /* 0x000fe4000001142d */
[----:B------:R-:W-:Y:S02]  /*2860*/  SHF.L.U64.HI R43, R43, 0x1, R44 ;  /* 0x000000012b2b7819 */ /* 0x000fe4000001022c */
[----:B------:R-:W-:Y:S01]  /*2870*/  LEA R44, P0, R45, R42, 0x1 ;  /* 0x0000002a2d2c7211 */ /* 0x000fe200078008ff */
[----:B------:R0:W1:Y:S01]  /*2880*/  @!UP1 SYNCS.EXCH.64 URZ, [UR13+0x8008], UR4 ;  /* 0x008008040dff95b2 */ /* 0x0000620008000100 */
[----:B--2---:R2:W-:Y:S01]  /*2890*/  STS.U16 [R81+UR13+0x800], R66 ;  /* 0x0008004251007988 */ /* 0x0045e2000800040d */
[----:B------:R-:W-:-:S02]  /*28a0*/  SHF.R.S32.HI R80, RZ, 0x1f, R49 ;  /* 0x0000001fff507819 */ /* 0x000fc40000011431 */
[-C--:B------:R-:W-:Y:S01]  /*28b0*/  LEA R48, P1, R49, R42.reuse, 0x1 ;  /* 0x0000002a31307211 */ /* 0x080fe200078208ff */
[----:B----4-:R4:W-:Y:S01]  /*28c0*/  STS.U16 [R81+UR13+0xc00], R68 ;  /* 0x000c004451007988 */ /* 0x0109e2000800040d */
[-C--:B------:R-:W-:Y:S02]  /*28d0*/  LEA.HI.X R45, R45, R43.reuse, R78, 0x1, P0 ;  /* 0x0000002b2d2d7211 */ /* 0x080fe400000f0c4e */
[----:B------:R-:W-:Y:S02]  /*28e0*/  LEA.HI.X R49, R49, R43, R80, 0x1, P1 ;  /* 0x0000002b31317211 */ /* 0x000fe400008f0c50 */
[----:B--2---:R-:W-:Y:S02]  /*28f0*/  LEA R66, P0, R67, R42, 0x1 ;  /* 0x0000002a43427211 */ /* 0x004fe400078008ff */
[----:B----4-:R-:W-:Y:S01]  /*2900*/  SHF.R.S32.HI R68, RZ, 0x1f, R67 ;  /* 0x0000001fff447819 */ /* 0x010fe20000011443 */
[----:B---3--:R2:W-:Y:S01]  /*2910*/  STS.U16 [R81+UR13+0x1000], R70 ;  /* 0x0010004651007988 */ /* 0x0085e2000800040d */
[----:B------:R-:W-:-:S02]  /*2920*/  LOP3.LUT R80, R81, 0x40, RZ, 0x3c, !PT ;  /* 0x0000004051507812 */ /* 0x000fc400078e3cff */
[----:B------:R-:W-:Y:S01]  /*2930*/  LEA.HI.X R67, R67, R43, R68, 0x1, P0 ;  /* 0x0000002b43437211 */ /* 0x000fe200000f0c44 */
[----:B------:R-:W-:Y:S01]  /*2940*/  IMAD R122, R88, UR10, RZ ;  /* 0x0000000a587a7c24 */ /* 0x000fe2000f8e02ff */
[----:B------:R-:W-:Y:S02]  /*2950*/  SHF.R.S32.HI R68, RZ, 0x1f, R73 ;  /* 0x0000001fff447819 */ /* 0x000fe40000011449 */
[----:B--2---:R-:W-:Y:S01]  /*2960*/  LEA R70, P1, R71, R42, 0x1 ;  /* 0x0000002a47467211 */ /* 0x004fe200078208ff */
[----:B-----5:R2:W-:Y:S04]  /*2970*/  STS.U16 [R81+UR13+0x1400], R72 ;  /* 0x0014004851007988 */ /* 0x0205e8000800040d */
[----:B------:R3:W-:Y:S01]  /*2980*/  STS.U16 [R81+UR13+0x1800], R74 ;  /* 0x0018004a51007988 */ /* 0x0007e2000800040d */
[----:B--2---:R-:W-:-:S02]  /*2990*/  SHF.R.S32.HI R72, RZ, 0x1f, R71 ;  /* 0x0000001fff487819 */ /* 0x004fc40000011447 */
[-C--:B---3--:R-:W-:Y:S02]  /*29a0*/  LEA R74, P0, R73, R42.reuse, 0x1 ;  /* 0x0000002a494a7211 */ /* 0x088fe400078008ff */
[-C--:B------:R-:W-:Y:S01]  /*29b0*/  LEA.HI.X R71, R71, R43.reuse, R72, 0x1, P1 ;  /* 0x0000002b47477211 */ /* 0x080fe200008f0c48 */
[----:B------:R2:W-:Y:S01]  /*29c0*/  STS.U16 [R81+UR13+0x1c00], R64 ;  /* 0x001c004051007988 */ /* 0x0005e2000800040d */
[----:B------:R-:W-:Y:S02]  /*29d0*/  LEA.HI.X R73, R73, R43, R68, 0x1, P0 ;  /* 0x0000002b49497211 */ /* 0x000fe400000f0c44 */
[----:B------:R-:W-:Y:S02]  /*29e0*/  SHF.R.S32.HI R68, RZ, 0x1f, R114 ;  /* 0x0000001fff447819 */ /* 0x000fe40000011472 */
[----:B------:R-:W-:Y:S01]  /*29f0*/  LEA R78, P0, R77, R42, 0x1 ;  /* 0x0000002a4d4e7211 */ /* 0x000fe200078008ff */
[----:B------:R-:W-:Y:S01]  /*2a00*/  IMAD R120, R89, UR10, RZ ;  /* 0x0000000a59787c24 */ /* 0x000fe2000f8e02ff */
[----:B--2---:R-:W-:-:S04]  /*2a10*/  SHF.R.S32.HI R64, RZ, 0x1f, R77 ;  /* 0x0000001fff407819 */ /* 0x004fc8000001144d */
[----:B------:R-:W-:Y:S02]  /*2a20*/  LEA.HI.X R77, R77, R43, R64, 0x1, P0 ;  /* 0x0000002b4d4d7211 */ /* 0x000fe400000f0c40 */
[----:B------:R-:W-:Y:S01]  /*2a30*/  LEA R72, P0, R115, R42, 0x1 ;  /* 0x0000002a73487211 */ /* 0x000fe200078008ff */
[----:B------:R-:W-:Y:S02]  /*2a40*/  USHF.R.S32.HI UR18, URZ, 0x1f, UR30 ;  /* 0x0000001fff127899 */ /* 0x000fe4000801141e */
[----:B------:R-:W-:Y:S02]  /*2a50*/  UIADD3 UR15, UPT, UPT, UR13, 0x6000, URZ ;  /* 0x000060000d0f7890 */ /* 0x000fe4000fffe0ff */
[----:B------:R-:W-:Y:S02]  /*2a60*/  UISETP.NE.U32.AND UP1, UPT, UR7, URZ, UPT ;  /* 0x000000ff0700728c */ /* 0x000fe4000bf25070 */
[----:B------:R-:W-:Y:S02]  /*2a70*/  UIADD3 UR7, UPT, UPT, UR13, 0x4000, URZ ;  /* 0x000040000d077890 */ /* 0x000fe4000fffe0ff */
[----:B------:R-:W-:-:S02]  /*2a80*/  ULEA.HI UR18, UR18, UR30, URZ, 0x6 ;  /* 0x0000001e12127291 */ /* 0x000fc4000f8f30ff */
[----:B------:R-:W-:Y:S01]  /*2a90*/  USHF.R.U32.HI UR15, URZ, 0x4, UR15 ;  /* 0x00000004ff0f7899 */ /* 0x000fe2000801160f */
[----:B------:R-:W-:Y:S01]  /*2aa0*/  UMOV UR6, URZ ;  /* 0x000000ff00067c82 */ /* 0x000fe20008000000 */
[----:B0-----:R-:W-:Y:S01]  /*2ab0*/  UMOV UR5, URZ ;  /* 0x000000ff00057c82 */ /* 0x001fe20008000000 */
[----:B------:R-:W-:Y:S01]  /*2ac0*/  UMOV UR4, URZ ;  /* 0x000000ff00047c82 */ /* 0x000fe20008000000 */
[----:B------:R-:W-:Y:S01]  /*2ad0*/  USHF.L.U32 UR11, UR11, 0x6, URZ ;  /* 0x000000060b0b7899 */ /* 0x000fe200080006ff */
[----:B------:R0:W-:Y:S04]  /*2ae0*/  STS.U16 [R81+UR13], R76 ;  /* 0x0000004c51007988 */ /* 0x0001e8000800040d */
[----:B------:R-:W-:Y:S01]  /*2af0*/  STS.U16 [R81+UR13+0x400], R46 ;  /* 0x0004002e51007988 */ /* 0x000fe2000800040d */
[----:B0-----:R-:W-:-:S03]  /*2b00*/  LEA R76, P1, R114, R42, 0x1 ;  /* 0x0000002a724c7211 */ /* 0x001fc600078208ff */
[----:B------:R0:W-:Y:S01]  /*2b10*/  STS.U16 [R80+UR13+0xe00], R69 ;  /* 0x000e004550007988 */ /* 0x0001e2000800040d */
[----:B------:R-:W-:-:S03]  /*2b20*/  LEA.HI.X R114, R114, R43, R68, 0x1, P1 ;  /* 0x0000002b72727211 */ /* 0x000fc600008f0c44 */
[----:B------:R2:W-:Y:S01]  /*2b30*/  STS.U16 [R80+UR13+0xa00], R65 ;  /* 0x000a004150007988 */ /* 0x0005e2000800040d */
[----:B0-----:R-:W-:Y:S02]  /*2b40*/  IMAD.SHL.U32 R69, R122, 0x2, RZ ;  /* 0x000000027a457824 */ /* 0x001fe400078e00ff */
[----:B--2---:R-:W-:-:S03]  /*2b50*/  IMAD R65, R94, UR10, RZ ;  /* 0x0000000a5e417c24 */ /* 0x004fc6000f8e02ff */
[----:B------:R-:W-:Y:S01]  /*2b60*/  IADD3 R68, P5, P6, R69, UR16, R42 ;  /* 0x0000001045447c10 */ /* 0x000fe2000febe02a */
[----:B------:R-:W-:Y:S01]  /*2b70*/  STS.U16 [R80+UR13+0x1200], R121 ;  /* 0x0012007950007988 */ /* 0x000fe2000800040d */
[----:B------:R-:W-:-:S03]  /*2b80*/  IMAD.SHL.U32 R69, R65, 0x2, RZ ;  /* 0x0000000241457824 */ /* 0x000fc600078e00ff */
[----:B------:R0:W-:Y:S04]  /*2b90*/  STS.U16 [R80+UR13+0x1600], R47 ;  /* 0x0016002f50007988 */ /* 0x0001e8000800040d */
[----:B------:R2:W-:Y:S04]  /*2ba0*/  STS.U16 [R80+UR13+0x1a00], R75 ;  /* 0x001a004b50007988 */ /* 0x0005e8000800040d */
[----:B------:R3:W-:Y:S04]  /*2bb0*/  STS.U16 [R80+UR13+0x1e00], R79 ;  /* 0x001e004f50007988 */ /* 0x0007e8000800040d */
[----:B------:R4:W-:Y:S01]  /*2bc0*/  STS.U16 [R80+UR13+0x200], R117 ;  /* 0x0002007550007988 */ /* 0x0009e2000800040d */
[----:B------:R-:W-:-:S03]  /*2bd0*/  IADD3 R64, P2, P3, R69, UR16, R42 ;  /* 0x0000001045407c10 */ /* 0x000fc6000fb5e02a */
[----:B------:R4:W-:Y:S01]  /*2be0*/  STS.U16 [R80+UR13+0x600], R119 ;  /* 0x0006007750007988 */ /* 0x0009e2000800040d */
[----:B------:R-:W-:Y:S01]  /*2bf0*/  SHF.R.S32.HI R46, RZ, 0x1f, R115 ;  /* 0x0000001fff2e7819 */ /* 0x000fe20000011473 */
[----:B0-----:R-:W-:Y:S02]  /*2c00*/  IMAD R47, R96, UR10, RZ ;  /* 0x0000000a602f7c24 */ /* 0x001fe4000f8e02ff */
[----:B------:R-:W-:Y:S02]  /*2c10*/  IMAD.SHL.U32 R69, R120, 0x2, RZ ;  /* 0x0000000278457824 */ /* 0x000fe400078e00ff */
[----:B------:R-:W-:Y:S01]  /*2c20*/  IMAD.HI R122, R122, 0x2, RZ ;  /* 0x000000027a7a7827 */ /* 0x000fe200078e02ff */
[----:B------:R-:W-:Y:S02]  /*2c30*/  LEA.HI.X R115, R115, R43, R46, 0x1, P0 ;  /* 0x0000002b73737211 */ /* 0x000fe400000f0c2e */
[----:B------:R-:W-:Y:S01]  /*2c40*/  IADD3 R46, P0, P1, R69, UR16, R42 ;  /* 0x00000010452e7c10 */ /* 0x000fe2000f91e02a */
[----:B------:R-:W-:Y:S01]  /*2c50*/  IMAD.SHL.U32 R121, R47, 0x2, RZ ;  /* 0x000000022f797824 */ /* 0x000fe200078e00ff */
[----:B------:R-:W-:Y:S01]  /*2c60*/  IADD3.X R69, PT, PT, R122, UR17, R43, P5, P6 ;  /* 0x000000117a457c10 */ /* 0x000fe2000afec42b */
[----:B------:R-:W-:-:S04]  /*2c70*/  IMAD.HI R122, R65, 0x2, RZ ;  /* 0x00000002417a7827 */ /* 0x000fc800078e02ff */
[----:B------:R-:W-:Y:S01]  /*2c80*/  IMAD.HI R120, R120, 0x2, RZ ;  /* 0x0000000278787827 */ /* 0x000fe200078e02ff */
[----:B------:R-:W-:Y:S01]  /*2c90*/  IADD3 R42, P5, P6, R121, UR16, R42 ;  /* 0x00000010792a7c10 */ /* 0x000fe2000febe02a */
[----:B------:R4:W-:Y:S04]  /*2ca0*/  STS.U16 [R81+UR13+0x2000], R116 ;  /* 0x0020007451007988 */ /* 0x0009e8000800040d */
        /* <DEDUP_REMOVED lines=14> */
[----:B------:R4:W-:Y:S01]  /*2d90*/  STS.U16 [R80+UR13+0x3e00], R99 ;  /* 0x003e006350007988 */ /* 0x0009e2000800040d */
[----:B-1----:R0:W-:Y:S06]  /*2da0*/  MEMBAR.ALL.CTA ;  /* 0x0000000000007992 */ /* 0x0021ec0000008000 */
[----:B0-----:R-:W0:Y:S01]  /*2db0*/  FENCE.VIEW.ASYNC.S ;  /* 0x00000000000073c6 */ /* 0x001e220000000000 */
[----:B------:R-:W-:Y:S01]  /*2dc0*/  IMAD.HI R124, R47, 0x2, RZ ;  /* 0x000000022f7c7827 */ /* 0x000fe200078e02ff */
[----:B------:R-:W-:-:S02]  /*2dd0*/  IADD3.X R65, PT, PT, R122, UR17, R43, P2, P3 ;  /* 0x000000117a417c10 */ /* 0x000fc400097e642b */
[--C-:B------:R-:W-:Y:S02]  /*2de0*/  IADD3.X R47, PT, PT, R120, UR17, R43.reuse, P0, P1 ;  /* 0x00000011782f7c10 */ /* 0x100fe400087e242b */
[----:B------:R-:W-:Y:S01]  /*2df0*/  IADD3.X R43, PT, PT, R124, UR17, R43, P5, P6 ;  /* 0x000000117c2b7c10 */ /* 0x000fe2000afec42b */
[----:B0-----:R-:W-:Y:S01]  /*2e00*/  BAR.SYNC.DEFER_BLOCKING 0x0 ;  /* 0x0000000000007b1d */ /* 0x001fe20000010000 */
[----:B------:R-:W-:Y:S02]  /*2e10*/  IADD3 R44, P3, PT, R44, UR16, RZ ;  /* 0x000000102c2c7c10 */ /* 0x000fe4000ff7e0ff */
[----:B------:R-:W-:Y:S02]  /*2e20*/  IADD3 R48, P5, PT, R48, UR16, RZ ;  /* 0x0000001030307c10 */ /* 0x000fe4000ffbe0ff */
[----:B------:R-:W-:Y:S02]  /*2e30*/  IADD3 R66, P2, PT, R66, UR16, RZ ;  /* 0x0000001042427c10 */ /* 0x000fe4000ff5e0ff */
[----:B------:R-:W-:-:S02]  /*2e40*/  IADD3.X R45, PT, PT, R45, UR17, RZ, P3, !PT ;  /* 0x000000112d2d7c10 */ /* 0x000fc40009ffe4ff */
[----:B------:R-:W-:Y:S02]  /*2e50*/  IADD3.X R49, PT, PT, R49, UR17, RZ, P5, !PT ;  /* 0x0000001131317c10 */ /* 0x000fe4000affe4ff */
[----:B------:R-:W-:Y:S02]  /*2e60*/  IADD3.X R67, PT, PT, R67, UR17, RZ, P2, !PT ;  /* 0x0000001143437c10 */ /* 0x000fe400097fe4ff */
[----:B------:R-:W-:Y:S02]  /*2e70*/  IADD3 R70, P0, PT, R70, UR16, RZ ;  /* 0x0000001046467c10 */ /* 0x000fe4000ff1e0ff */
[----:B------:R-:W-:Y:S02]  /*2e80*/  IADD3 R74, P1, PT, R74, UR16, RZ ;  /* 0x000000104a4a7c10 */ /* 0x000fe4000ff3e0ff */
[----:B------:R-:W-:Y:S02]  /*2e90*/  IADD3 R78, P3, PT, R78, UR16, RZ ;  /* 0x000000104e4e7c10 */ /* 0x000fe4000ff7e0ff */
[----:B------:R-:W-:-:S02]  /*2ea0*/  IADD3 R76, P5, PT, R76, UR16, RZ ;  /* 0x000000104c4c7c10 */ /* 0x000fc4000ffbe0ff */
[----:B------:R-:W-:Y:S01]  /*2eb0*/  IADD3 R72, P2, PT, R72, UR16, RZ ;  /* 0x0000001048487c10 */ /* 0x000fe2000ff5e0ff */
[----:B------:R-:W-:Y:S02]  /*2ec0*/  USHF.R.U32.HI UR16, URZ, 0x4, UR7 ;  /* 0x00000004ff107899 */ /* 0x000fe40008011607 */
[----:B------:R-:W-:Y:S02]  /*2ed0*/  USHF.R.S32.HI UR7, URZ, 0x6, UR18 ;  /* 0x00000006ff077899 */ /* 0x000fe40008011412 */
[----:B------:R-:W-:Y:S02]  /*2ee0*/  USGXT.U32 UR18, UR15, 0xe ;  /* 0x0000000e0f12789a */ /* 0x000fe40008000000 */
[----:B------:R-:W-:Y:S02]  /*2ef0*/  USGXT.U32 UR16, UR16, 0xe ;  /* 0x0000000e1010789a */ /* 0x000fe40008000000 */
[----:B------:R-:W-:Y:S02]  /*2f00*/  UIADD3 UR28, UP3, UPT, UR18, 0x2, URZ ;  /* 0x00000002121c7890 */ /* 0x000fe4000ff7e0ff */
[----:B------:R-:W-:-:S02]  /*2f10*/  UIADD3 UR26, UP2, UPT, UR16, 0x80, URZ ;  /* 0x00000080101a7890 */ /* 0x000fc4000ff5e0ff */
[----:B------:R-:W-:Y:S02]  /*2f20*/  UIADD3.X UR29, UPT, UPT, UR6, 0x40004040, URZ, UP3, !UPT ;  /* 0x40004040061d7890 */ /* 0x000fe40009ffe4ff */
[----:B------:R-:W-:Y:S02]  /*2f30*/  UISETP.LT.OR UP3, UPT, UR30, 0x40, UP1 ;  /* 0x000000401e00788c */ /* 0x000fe40008f61670 */
[----:B------:R-:W-:Y:S02]  /*2f40*/  UISETP.LT.AND UP4, UPT, UR7, 0x1, UPT ;  /* 0x000000010700788c */ /* 0x000fe4000bf81270 */
[----:B------:R-:W-:Y:S02]  /*2f50*/  UIADD3.X UR27, UPT, UPT, UR5, 0x40004040, URZ, UP2, !UPT ;  /* 0x40004040051b7890 */ /* 0x000fe400097fe4ff */
[----:B------:R-:W-:Y:S01]  /*2f60*/  USEL UR5, UR7, 0x1, !UP4 ;  /* 0x0000000107057887 */ /* 0x000fe2000e000000 */
[----:B--2---:R-:W-:Y:S02]  /*2f70*/  IADD3.X R75, PT, PT, R73, UR17, RZ, P1, !PT ;  /* 0x00000011494b7c10 */ /* 0x004fe40008ffe4ff */
[----:B---3--:R-:W-:Y:S01]  /*2f80*/  IADD3.X R79, PT, PT, R77, UR17, RZ, P3, !PT ;  /* 0x000000114d4f7c10 */ /* 0x008fe20009ffe4ff */
[----:B------:R-:W-:Y:S01]  /*2f90*/  UIADD3 UR15, UPT, UPT, UR5, -0x1, URZ ;  /* 0xffffffff050f7890 */ /* 0x000fe2000fffe0ff */
[----:B------:R-:W-:-:S02]  /*2fa0*/  IADD3.X R71, PT, PT, R71, UR17, RZ, P0, !PT ;  /* 0x0000001147477c10 */ /* 0x000fc400087fe4ff */
[----:B------:R-:W-:Y:S02]  /*2fb0*/  IADD3.X R77, PT, PT, R114, UR17, RZ, P5, !PT ;  /* 0x00000011724d7c10 */ /* 0x000fe4000affe4ff */
[----:B------:R-:W-:Y:S01]  /*2fc0*/  IADD3.X R73, PT, PT, R115, UR17, RZ, P2, !PT ;  /* 0x0000001173497c10 */ /* 0x000fe200097fe4ff */
[----:B------:R-:W-:Y:S02]  /*2fd0*/  USHF.L.U32 UR10, UR10, 0x6, URZ ;  /* 0x000000060a0a7899 */ /* 0x000fe400080006ff */
[----:B------:R-:W-:Y:S01]  /*2fe0*/  UISETP.NE.U32.AND UP2, UPT, UR15, URZ, UPT ;  /* 0x000000ff0f00728c */ /* 0x000fe2000bf45070 */
[----:B----4-:R-:W-:Y:S10]  /*2ff0*/  BRA.U UP3, `(.L_x_6) ;  /* 0x0000000103847547 */ /* 0x010ff4000b800000 */
[----:B------:R-:W-:Y:S02]  /*3000*/  UIADD3 UR5, UPT, UPT, UR13, 0x2000, URZ ;  /* 0x000020000d057890 */ /* 0x000fe4000fffe0ff */
[----:B------:R-:W-:Y:S02]  /*3010*/  USHF.R.U32.HI UR20, URZ, 0x4, UR13 ;  /* 0x00000004ff147899 */ /* 0x000fe4000801160d */
[----:B------:R-:W-:Y:S02]  /*3020*/  USHF.R.U32.HI UR5, URZ, 0x4, UR5 ;  /* 0x00000004ff057899 */ /* 0x000fe40008011605 */
[----:B------:R-:W-:Y:S02]  /*3030*/  USGXT.U32 UR20, UR20, 0xe ;  /* 0x0000000e1414789a */ /* 0x000fe40008000000 */
[----:B------:R-:W-:Y:S02]  /*3040*/  USGXT.U32 UR22, UR5, 0xe ;  /* 0x0000000e0516789a */ /* 0x000fe40008000000 */
[----:B------:R-:W-:-:S02]  /*3050*/  UIADD3 UR40, UP3, UPT, UR20, 0x80, URZ ;  /* 0x0000008014287890 */ /* 0x000fc4000ff7e0ff */
[----:B------:R-:W-:Y:S01]  /*3060*/  UIADD3 UR42, UP4, UPT, UR22, 0x2, URZ ;  /* 0x00000002162a7890 */ /* 0x000fe2000ff9e0ff */
[----:B------:R-:W-:Y:S01]  /*3070*/  UMOV UR5, URZ ;  /* 0x000000ff00057c82 */ /* 0x000fe20008000000 */
[----:B------:R-:W-:Y:S01]  /*3080*/  UMOV UR44, 0x0 ;  /* 0x00000000002c7882 */ /* 0x000fe20000000000 */
[----:B------:R-:W-:Y:S02]  /*3090*/  UIADD3.X UR41, UPT, UPT, UR5, 0x40004040, URZ, UP3, !UPT ;  /* 0x4000404005297890 */ /* 0x000fe40009ffe4ff */
[----:B------:R-:W-:Y:S02]  /*30a0*/  UIADD3.X UR43, UPT, UPT, UR5, 0x40004040, URZ, UP4, !UPT ;  /* 0x40004040052b7890 */ /* 0x000fe4000a7fe4ff */
[----:B------:R-:W-:Y:S02]  /*30b0*/  UIADD3.64 UR32, UPT, UPT, UR40, 0x80, URZ ;  /* 0x0000008028207897 */ /* 0x000fe4000fffe0ff */
[----:B------:R-:W-:Y:S02]  /*30c0*/  UIADD3.64 UR34, UPT, UPT, UR42, 0x2, URZ ;  /* 0x000000022a227897 */ /* 0x000fe4000fffe0ff */
[----:B------:R-:W-:-:S02]  /*30d0*/  UIADD3.64 UR36, UPT, UPT, UR40, 0x100, URZ ;  /* 0x0000010028247897 */ /* 0x000fc4000fffe0ff */
[----:B------:R-:W-:Y:S01]  /*30e0*/  UIADD3.64 UR38, UPT, UPT, UR42, 0x4, URZ ;  /* 0x000000042a267897 */ /* 0x000fe2000fffe0ff */
[----:B------:R-:W-:Y:S01]  /*30f0*/  UMOV UR45, 0x4108490 ;  /* 0x04108490002d7882 */ /* 0x000fe20000000000 */
[----:B------:R-:W-:Y:S01]  /*3100*/  UMOV UR21, 0x40004040 ;  /* 0x4000404000157882 */ /* 0x000fe20000000000 */
[----:B------:R-:W-:Y:S01]  /*3110*/  UMOV UR23, 0x40004040 ;  /* 0x4000404000177882 */ /* 0x000fe20000000000 */
[----:B------:R-:W-:Y:S01]  /*3120*/  UMOV UR46, 0x0 ;  /* 0x00000000002e7882 */ /* 0x000fe20000000000 */
[----:B------:R-:W-:Y:S01]  /*3130*/  UMOV UR47, 0x4108490 ;  /* 0x04108490002f7882 */ /* 0x000fe20000000000 */
[----:B------:R-:W-:Y:S01]  /*3140*/  UMOV UR48, 0x0 ;  /* 0x0000000000307882 */ /* 0x000fe20000000000 */
[----:B------:R-:W-:Y:S01]  /*3150*/  UMOV UR49, 0x4108490 ;  /* 0x0410849000317882 */ /* 0x000fe20000000000 */
[----:B------:R-:W-:Y:S01]  /*3160*/  UMOV UR6, UR14 ;  /* 0x0000000e00067c82 */ /* 0x000fe20008000000 */
[----:B------:R-:W-:Y:S01]  /*3170*/  UMOV UR7, URZ ;  /* 0x000000ff00077c82 */ /* 0x000fe20008000000 */
[----:B------:R0:W-:Y:S01]  /*3180*/  UTCHMMA gdesc[UR20], gdesc[UR22], tmem[UR12], tmem[UR44], idesc[UR45], !UPT ;  /* 0x00ff2c16140075ea */ /* 0x0001e2000f80000c */
[----:B------:R-:W-:Y:S01]  /*3190*/  UMOV UR50, 0x0 ;  /* 0x0000000000327882 */ /* 0x000fe20000000000 */
[----:B------:R-:W-:Y:S01]  /*31a0*/  UMOV UR51, 0x4108490 ;  /* 0x0410849000337882 */ /* 0x000fe20000000000 */
[----:B------:R0:W-:Y:S01]  /*31b0*/  UTCHMMA gdesc[UR40], gdesc[UR42], tmem[UR12], tmem[UR46], idesc[UR47], UPT ;  /* 0x00ff2e2a280075ea */ /* 0x0001e2000b80000c */
[----:B------:R-:W-:Y:S01]  /*31c0*/  UMOV UR6, UR6 ;  /* 0x0000000600067c82 */ /* 0x000fe20008000000 */
[----:B------:R0:W-:Y:S01]  /*31d0*/  UTCHMMA gdesc[UR32], gdesc[UR34], tmem[UR12], tmem[UR48], idesc[UR49], UPT ;  /* 0x00ff3022200075ea */ /* 0x0001e2000b80000c */
[----:B------:R0:W-:Y:S01]  /*31e0*/  UTCHMMA gdesc[UR36], gdesc[UR38], tmem[UR12], tmem[UR50], idesc[UR51], UPT ;  /* 0x00ff3226240075ea */ /* 0x0001e2000b80000c */
[----:B------:R0:W-:Y:S01]  /*31f0*/  UTCBAR [UR6], URZ ;  /* 0x000000ff060073e9 */ /* 0x0001e200080000ff */
[----:B------:R-:W-:Y:S01]  /*3200*/  NOP ;  /* 0x0000000000007918 */ /* 0x000fe20000000000 */
.L_x_6:
[----:B------:R-:W-:Y:S05]  /*3210*/  BRA.U !UP2, `(.L_x_7) ;  /* 0x0000000d0a2c7547 */ /* 0x000fea000b800000 */
[----:B------:R-:W-:Y:S02]  /*3220*/  UIADD3 UR8, UPT, UPT, UR8, -0x40, URZ ;  /* 0xffffffc008087890 */ /* 0x000fe4000fffe0ff */
[----:B0-----:R-:W-:Y:S02]  /*3230*/  UIADD3.64 UR32, UPT, UPT, UR26, 0x80, URZ ;  /* 0x000000801a207897 */ /* 0x001fe4000fffe0ff */
[----:B------:R-:W-:Y:S02]  /*3240*/  UIADD3.64 UR34, UPT, UPT, UR28, 0x2, URZ ;  /* 0x000000021c227897 */ /* 0x000fe4000fffe0ff */
[----:B------:R-:W-:Y:S02]  /*3250*/  UIADD3.64 UR36, UPT, UPT, UR26, 0x100, URZ ;  /* 0x000001001a247897 */ /* 0x000fe4000fffe0ff */
[----:B------:R-:W-:Y:S01]  /*3260*/  UIADD3.64 UR38, UPT, UPT, UR28, 0x4, URZ ;  /* 0x000000041c267897 */ /* 0x000fe2000fffe0ff */
[----:B------:R-:W-:Y:S01]  /*3270*/  UMOV UR22, 0x1 ;  /* 0x0000000100167882 */ /* 0x000fe20000000000 */
[----:B------:R-:W-:-:S10]  /*3280*/  UMOV UR5, URZ ;  /* 0x000000ff00057c82 */ /* 0x000fd40008000000 */
.L_x_10:
[----:B------:R-:W-:Y:S01]  /*3290*/  USHF.L.U32 UR4, UR4, 0x1f, URZ ;  /* 0x0000001f04047899 */ /* 0x000fe200080006ff */
[----:B0-----:R-:W-:Y:S01]  /*32a0*/  IMAD.U32 R101, RZ, RZ, UR10 ;  /* 0x0000000aff657e24 */ /* 0x001fe2000f8e00ff */
[----:B------:R-:W-:Y:S01]  /*32b0*/  ISETP.GE.AND P1, PT, R82, UR8, PT ;  /* 0x0000000852007c0c */ /* 0x000fe2000bf26270 */
[----:B------:R-:W-:Y:S01]  /*32c0*/  IMAD.U32 R103, RZ, RZ, UR10 ;  /* 0x0000000aff677e24 */ /* 0x000fe2000f8e00ff */
[----:B------:R-:W-:Y:S01]  /*32d0*/  ISETP.GE.AND P2, PT, R95, UR8, PT ;  /* 0x000000085f007c0c */ /* 0x000fe2000bf46270 */
[----:B------:R-:W-:Y:S01]  /*32e0*/  IMAD.WIDE R4, R101, 0x2, R4 ;  /* 0x0000000265047825 */ /* 0x000fe200078e0204 */
[----:B------:R-:W-:-:S03]  /*32f0*/  PRMT R116, RZ, 0x7610, R116 ;  /* 0x00007610ff747816 */ /* 0x000fc60000000074 */
[----:B------:R-:W-:Y:S02]  /*3300*/  IMAD.U32 R99, RZ, RZ, UR4 ;  /* 0x00000004ff637e24 */ /* 0x000fe4000f8e00ff */
[----:B------:R-:W-:Y:S02]  /*3310*/  IMAD.WIDE R2, R103, 0x2, R2 ;  /* 0x0000000267027825 */ /* 0x000fe400078e0202 */
[----:B------:R-:W0:Y:S02]  /*3320*/  SYNCS.PHASECHK.TRANS64.TRYWAIT P0, [UR14], R99 ;  /* 0x00000063ff0075a7 */ /* 0x000e24000800110e */
[----:B0-----:R-:W-:Y:S05]  /*3330*/  @!P0 BRA `(.L_x_8) ;  /* 0x0000001400c48947 */ /* 0x001fea0003800000 */
.L_x_16:
[----:B------:R-:W2:Y:S01]  /*3340*/  @!P1 LDG.E.U16 R116, desc[UR24][R2.64] ;  /* 0x0000001802749981 */ /* 0x000ea2000c1e1500 */
[----:B------:R-:W-:Y:S02]  /*3350*/  ISETP.GE.AND P1, PT, R98, UR8, PT ;  /* 0x0000000862007c0c */ /* 0x000fe4000bf26270 */
[----:B------:R-:W-:Y:S02]  /*3360*/  ISETP.GE.AND P6, PT, R100, UR8, PT ;  /* 0x0000000864007c0c */ /* 0x000fe4000bfc6270 */
[----:B------:R-:W-:Y:S01]  /*3370*/  LOP3.LUT R102, R82, 0x4, RZ, 0xfc, !PT ;  /* 0x0000000452667812 */ /* 0x000fe200078efcff */
[----:B------:R-:W-:Y:S01]  /*3380*/  IMAD.U32 R101, RZ, RZ, UR10 ;  /* 0x0000000aff657e24 */ /* 0x000fe2000f8e00ff */
[----:B------:R-:W-:Y:S01]  /*3390*/  PRMT R114, RZ, 0x7610, R114 ;  /* 0x00007610ff727816 */ /* 0x000fe20000000072 */
[----:B------:R-:W-:Y:S01]  /*33a0*/  IMAD.U32 R99, RZ, RZ, UR10 ;  /* 0x0000000aff637e24 */ /* 0x000fe2000f8e00ff */
[----:B------:R-:W-:Y:S01]  /*33b0*/  ISETP.GE.AND P0, PT, R102, UR8, PT ;  /* 0x0000000866007c0c */ /* 0x000fe2000bf06270 */
[----:B------:R-:W-:Y:S01]  /*33c0*/  IMAD.WIDE R44, R101, 0x2, R44 ;  /* 0x00000002652c7825 */ /* 0x000fe200078e022c */
[----:B------:R-:W-:-:S02]  /*33d0*/  PRMT R102, RZ, 0x7610, R102 ;  /* 0x00007610ff667816 */ /* 0x000fc40000000066 */
[----:B------:R-:W-:Y:S01]  /*33e0*/  PRMT R112, RZ, 0x7610, R112 ;  /* 0x00007610ff707816 */ /* 0x000fe20000000070 */
[----:B------:R-:W-:Y:S01]  /*33f0*/  IMAD.WIDE R66, R99, 0x2, R66 ;  /* 0x0000000263427825 */ /* 0x000fe200078e0242 */
[----:B------:R-:W3:Y:S01]  /*3400*/  @!P2 LDG.E.U16 R114, desc[UR24][R4.64] ;  /* 0x000000180472a981 */ /* 0x000ee2000c1e1500 */
[----:B------:R-:W-:Y:S02]  /*3410*/  ISETP.GE.AND P5, PT, R86, UR8, PT ;  /* 0x0000000856007c0c */ /* 0x000fe4000bfa6270 */
[----:B------:R-:W-:Y:S01]  /*3420*/  ISETP.GE.AND P3, PT, R87, UR8, PT ;  /* 0x0000000857007c0c */ /* 0x000fe2000bf66270 */
[----:B------:R-:W4:Y:S01]  /*3430*/  @!P1 LDG.E.U16 R102, desc[UR24][R44.64] ;  /* 0x000000182c669981 */ /* 0x000f22000c1e1500 */
[----:B------:R-:W-:Y:S02]  /*3440*/  ISETP.GE.AND P2, PT, R88, UR8, PT ;  /* 0x0000000858007c0c */ /* 0x000fe4000bf46270 */
[----:B------:R-:W-:Y:S01]  /*3450*/  ISETP.GE.AND P1, PT, R89, UR8, PT ;  /* 0x0000000859007c0c */ /* 0x000fe2000bf26270 */
[----:B------:R-:W5:Y:S01]  /*3460*/  @!P6 LDG.E.U16 R112, desc[UR24][R66.64] ;  /* 0x000000184270e981 */ /* 0x000f62000c1e1500 */
[----:B------:R-:W-:Y:S01]  /*3470*/  ISETP.GE.AND P6, PT, R97, UR8, PT ;  /* 0x0000000861007c0c */ /* 0x000fe2000bfc6270 */
[----:B------:R-:W-:-:S02]  /*3480*/  IMAD.U32 R103, RZ, RZ, UR10 ;  /* 0x0000000aff677e24 */ /* 0x000fc4000f8e00ff */
[----:B------:R-:W-:Y:S01]  /*3490*/  IMAD.U32 R105, RZ, RZ, UR10 ;  /* 0x0000000aff697e24 */ /* 0x000fe2000f8e00ff */
[----:B------:R-:W-:Y:S01]  /*34a0*/  PRMT R110, RZ, 0x7610, R110 ;  /* 0x00007610ff6e7816 */ /* 0x000fe2000000006e */
[----:B------:R-:W-:Y:S01]  /*34b0*/  IMAD.WIDE R46, R99, 0x2, R46 ;  /* 0x00000002632e7825 */ /* 0x000fe200078e022e */
[----:B------:R-:W-:Y:S02]  /*34c0*/  PRMT R108, RZ, 0x7610, R108 ;  /* 0x00007610ff6c7816 */ /* 0x000fe4000000006c */
[----:B------:R-:W-:Y:S01]  /*34d0*/  PRMT R106, RZ, 0x7610, R106 ;  /* 0x00007610ff6a7816 */ /* 0x000fe2000000006a */
[----:B------:R-:W-:Y:S01]  /*34e0*/  IMAD.WIDE R68, R101, 0x2, R68 ;  /* 0x0000000265447825 */ /* 0x000fe200078e0244 */
[----:B------:R-:W-:Y:S02]  /*34f0*/  PRMT R104, RZ, 0x7610, R104 ;  /* 0x00007610ff687816 */ /* 0x000fe40000000068 */
[----:B------:R-:W-:Y:S01]  /*3500*/  PRMT R113, RZ, 0x7610, R113 ;  /* 0x00007610ff717816 */ /* 0x000fe20000000071 */
[----:B------:R-:W-:Y:S01]  /*3510*/  IMAD.WIDE R76, R103, 0x2, R76 ;  /* 0x00000002674c7825 */ /* 0x000fe200078e024c */
[----:B------:R-:W-:Y:S01]  /*3520*/  PRMT R111, RZ, 0x7610, R111 ;  /* 0x00007610ff6f7816 */ /* 0x000fe2000000006f */
[----:B------:R-:W5:Y:S02]  /*3530*/  @!P2 LDG.E.U16 R106, desc[UR24][R68.64] ;  /* 0x00000018446aa981 */ /* 0x000f64000c1e1500 */
[----:B------:R-:W-:-:S02]  /*3540*/  IMAD.WIDE R74, R105, 0x2, R74 ;  /* 0x00000002694a7825 */ /* 0x000fc400078e024a */
[----:B------:R-:W5:Y:S02]  /*3550*/  @!P3 LDG.E.U16 R108, desc[UR24][R76.64] ;  /* 0x000000184c6cb981 */ /* 0x000f64000c1e1500 */
[----:B------:R-:W-:Y:S02]  /*3560*/  IMAD.WIDE R8, R103, 0x2, R8 ;  /* 0x0000000267087825 */ /* 0x000fe400078e0208 */
[----:B------:R-:W5:Y:S02]  /*3570*/  @!P5 LDG.E.U16 R110, desc[UR24][R74.64] ;  /* 0x000000184a6ed981 */ /* 0x000f64000c1e1500 */
[C---:B------:R-:W-:Y:S02]  /*3580*/  IMAD.WIDE R6, R99.reuse, 0x2, R6 ;  /* 0x0000000263067825 */ /* 0x040fe400078e0206 */
[----:B------:R-:W5:Y:S04]  /*3590*/  @!P1 LDG.E.U16 R104, desc[UR24][R46.64] ;  /* 0x000000182e689981 */ /* 0x000f68000c1e1500 */
[----:B------:R-:W5:Y:S04]  /*35a0*/  @!P0 LDG.E.U16 R113, desc[UR24][R6.64] ;  /* 0x0000001806718981 */ /* 0x000f68000c1e1500 */
[----:B------:R-:W5:Y:S01]  /*35b0*/  @!P6 LDG.E.U16 R111, desc[UR24][R8.64] ;  /* 0x00000018086fe981 */ /* 0x000f62000c1e1500 */
[----:B------:R-:W-:Y:S01]  /*35c0*/  ISETP.GE.AND P0, PT, R90, UR8, PT ;  /* 0x000000085a007c0c */ /* 0x000fe2000bf06270 */
[----:B------:R-:W-:Y:S01]  /*35d0*/  IMAD.WIDE R42, R99, 0x2, R42 ;  /* 0x00000002632a7825 */ /* 0x000fe200078e022a */
[----:B------:R-:W-:-:S03]  /*35e0*/  PRMT R99, RZ, 0x7610, R99 ;  /* 0x00007610ff637816 */ /* 0x000fc60000000063 */
[----:B------:R-:W-:Y:S01]  /*35f0*/  IMAD.WIDE R48, R105, 0x2, R48 ;  /* 0x0000000269307825 */ /* 0x000fe200078e0230 */
[----:B------:R-:W-:Y:S02]  /*3600*/  ISETP.GE.AND P1, PT, R91, UR8, PT ;  /* 0x000000085b007c0c */ /* 0x000fe4000bf26270 */
[----:B------:R-:W-:Y:S02]  /*3610*/  ISETP.GE.AND P2, PT, R92, UR8, PT ;  /* 0x000000085c007c0c */ /* 0x000fe4000bf46270 */
[----:B------:R-:W-:Y:S02]  /*3620*/  ISETP.GE.AND P3, PT, R93, UR8, PT ;  /* 0x000000085d007c0c */ /* 0x000fe4000bf66270 */
[----:B------:R-:W-:Y:S01]  /*3630*/  ISETP.GE.AND P5, PT, R94, UR8, PT ;  /* 0x000000085e007c0c */ /* 0x000fe2000bfa6270 */
[----:B------:R-:W5:Y:S01]  /*3640*/  @!P0 LDG.E.U16 R99, desc[UR24][R48.64] ;  /* 0x0000001830638981 */ /* 0x000f62000c1e1500 */
[----:B------:R-:W-:Y:S01]  /*3650*/  ISETP.GE.AND P0, PT, R96, UR8, PT ;  /* 0x0000000860007c0c */ /* 0x000fe2000bf06270 */
[----:B------:R-:W-:Y:S01]  /*3660*/  IMAD.WIDE R64, R101, 0x2, R64 ;  /* 0x0000000265407825 */ /* 0x000fe200078e0240 */
[----:B------:R-:W-:-:S02]  /*3670*/  PRMT R101, RZ, 0x7610, R101 ;  /* 0x00007610ff657816 */ /* 0x000fc40000000065 */
[----:B------:R-:W-:Y:S01]  /*3680*/  PRMT R107, RZ, 0x7610, R107 ;  /* 0x00007610ff6b7816 */ /* 0x000fe2000000006b */
[----:B------:R-:W-:Y:S01]  /*3690*/  IMAD.WIDE R70, R103, 0x2, R70 ;  /* 0x0000000267467825 */ /* 0x000fe200078e0246 */
[----:B------:R-:W-:-:S03]  /*36a0*/  PRMT R109, RZ, 0x7610, R109 ;  /* 0x00007610ff6d7816 */ /* 0x000fc6000000006d */
[----:B------:R-:W-:Y:S01]  /*36b0*/  IMAD.WIDE R72, R103, 0x2, R72 ;  /* 0x0000000267487825 */ /* 0x000fe200078e0248 */
[----:B------:R-:W-:Y:S01]  /*36c0*/  PRMT R103, RZ, 0x7610, R103 ;  /* 0x00007610ff677816 */ /* 0x000fe20000000067 */
[----:B------:R-:W5:Y:S02]  /*36d0*/  @!P1 LDG.E.U16 R101, desc[UR24][R70.64] ;  /* 0x0000001846659981 */ /* 0x000f64000c1e1500 */
[----:B------:R-:W-:Y:S01]  /*36e0*/  IMAD.WIDE R78, R105, 0x2, R78 ;  /* 0x00000002694e7825 */ /* 0x000fe200078e024e */
[----:B------:R-:W-:Y:S01]  /*36f0*/  PRMT R105, RZ, 0x7610, R105 ;  /* 0x00007610ff697816 */ /* 0x000fe20000000069 */
[----:B------:R-:W5:Y:S04]  /*3700*/  @!P5 LDG.E.U16 R107, desc[UR24][R64.64] ;  /* 0x00000018406bd981 */ /* 0x000f68000c1e1500 */
[----:B------:R-:W5:Y:S04]  /*3710*/  @!P2 LDG.E.U16 R103, desc[UR24][R78.64] ;  /* 0x000000184e67a981 */ /* 0x000f68000c1e1500 */
[----:B------:R-:W5:Y:S04]  /*3720*/  @!P3 LDG.E.U16 R105, desc[UR24][R72.64] ;  /* 0x000000184869b981 */ /* 0x000f68000c1e1500 */
[----:B------:R-:W5:Y:S01]  /*3730*/  @!P0 LDG.E.U16 R109, desc[UR24][R42.64] ;  /* 0x000000182a6d8981 */ /* 0x000f62000c1e1500 */
[----:B------:R-:W-:Y:S01]  /*3740*/  BAR.SYNC.DEFER_BLOCKING 0x0 ;  /* 0x0000000000007b1d */ /* 0x000fe20000010000 */
[----:B------:R-:W-:-:S02]  /*3750*/  IMAD.U32 R115, RZ, RZ, UR11 ;  /* 0x0000000bff737e24 */ /* 0x000fc4000f8e00ff */
[----:B------:R-:W-:Y:S01]  /*3760*/  IMAD.U32 R117, RZ, RZ, UR11 ;  /* 0x0000000bff757e24 */ /* 0x000fe2000f8e00ff */
[----:B------:R-:W-:Y:S01]  /*3770*/  PRMT R118, RZ, 0x7610, R118 ;  /* 0x00007610ff767816 */ /* 0x000fe20000000076 */
[C---:B------:R-:W-:Y:S01]  /*3780*/  IMAD.WIDE R40, R115.reuse, 0x2, R40 ;  /* 0x0000000273287825 */ /* 0x040fe200078e0228 */
[----:B------:R-:W-:Y:S02]  /*3790*/  PRMT R119, RZ, 0x7610, R119 ;  /* 0x00007610ff777816 */ /* 0x000fe40000000077 */
[----:B------:R-:W-:Y:S01]  /*37a0*/  PRMT R121, RZ, 0x7610, R121 ;  /* 0x00007610ff797816 */ /* 0x000fe20000000079 */
[----:B------:R-:W-:Y:S01]  /*37b0*/  IMAD.WIDE R38, R115, 0x2, R38 ;  /* 0x0000000273267825 */ /* 0x000fe200078e0226 */
[----:B------:R-:W-:Y:S02]  /*37c0*/  PRMT R123, RZ, 0x7610, R123 ;  /* 0x00007610ff7b7816 */ /* 0x000fe4000000007b */
[----:B------:R-:W-:Y:S01]  /*37d0*/  PRMT R125, RZ, 0x7610, R125 ;  /* 0x00007610ff7d7816 */ /* 0x000fe2000000007d */
[----:B------:R-:W-:-:S04]  /*37e0*/  IMAD.WIDE R36, R117, 0x2, R36 ;  /* 0x0000000275247825 */ /* 0x000fc800078e0224 */
        /* <DEDUP_REMOVED lines=11> */
[----:B------:R-:W-:Y:S01]  /*38a0*/  IMAD.WIDE R12, R117, 0x2, R12 ;  /* 0x00000002750c7825 */ /* 0x000fe200078e020c */
[----:B------:R-:W-:-:S03]  /*38b0*/  PRMT R117, RZ, 0x7610, R117 ;  /* 0x00007610ff757816 */ /* 0x000fc60000000075 */
[----:B------:R-:W-:Y:S01]  /*38c0*/  IMAD.WIDE R10, R115, 0x2, R10 ;  /* 0x00000002730a7825 */ /* 0x000fe200078e020a */
[----:B------:R-:W-:Y:S01]  /*38d0*/  PRMT R115, RZ, 0x7610, R115 ;  /* 0x00007610ff737816 */ /* 0x000fe20000000073 */
[----:B--2---:R-:W-:Y:S04]  /*38e0*/  STS.U16 [R81+UR13+0x4000], R116 ;  /* 0x0040007451007988 */ /* 0x004fe8000800040d */
[----:B---3--:R0:W-:Y:S02]  /*38f0*/  STS.U16 [R81+UR13+0x4400], R114 ;  /* 0x0044007251007988 */ /* 0x0081e4000800040d */
[----:B0-----:R-:W-:-:S04]  /*3900*/  LOP3.LUT R114, R63, 0x3f, RZ, 0xc0, !PT ;  /* 0x0000003f3f727812 */ /* 0x001fc800078ec0ff */
[----:B------:R-:W-:Y:S01]  /*3910*/  ISETP.GE.AND P0, PT, R114, UR8, PT ;  /* 0x0000000872007c0c */ /* 0x000fe2000bf06270 */
[----:B----4-:R0:W-:Y:S01]  /*3920*/  STS.U16 [R81+UR13+0x4800], R102 ;  /* 0x0048006651007988 */ /* 0x0101e2000800040d */
[----:B------:R-:W-:Y:S02]  /*3930*/  PRMT R114, RZ, 0x7610, R114 ;  /* 0x00007610ff727816 */ /* 0x000fe40000000072 */
[----:B------:R-:W-:Y:S01]  /*3940*/  PRMT R116, RZ, 0x7610, R116 ;  /* 0x00007610ff747816 */ /* 0x000fe20000000074 */
[----:B-----5:R1:W-:Y:S04]  /*3950*/  STS.U16 [R81+UR13+0x4c00], R112 ;  /* 0x004c007051007988 */ /* 0x0203e8000800040d */
[----:B------:R2:W-:Y:S01]  /*3960*/  STS.U16 [R81+UR13+0x5800], R106 ;  /* 0x0058006a51007988 */ /* 0x0005e2000800040d */
[----:B0-----:R-:W-:-:S03]  /*3970*/  PRMT R102, RZ, 0x7610, R102 ;  /* 0x00007610ff667816 */ /* 0x001fc60000000066 */
[----:B------:R0:W-:Y:S01]  /*3980*/  STS.U16 [R81+UR13+0x5400], R108 ;  /* 0x0054006c51007988 */ /* 0x0001e2000800040d */
[----:B-1----:R-:W-:-:S03]  /*3990*/  PRMT R112, RZ, 0x7610, R112 ;  /* 0x00007610ff707816 */ /* 0x002fc60000000070 */
[----:B------:R1:W-:Y:S01]  /*39a0*/  STS.U16 [R81+UR13+0x5000], R110 ;  /* 0x0050006e51007988 */ /* 0x0003e2000800040d */
[----:B--2---:R-:W-:-:S03]  /*39b0*/  PRMT R106, RZ, 0x7610, R106 ;  /* 0x00007610ff6a7816 */ /* 0x004fc6000000006a */
[----:B------:R-:W-:Y:S01]  /*39c0*/  STS.U16 [R81+UR13+0x5c00], R104 ;  /* 0x005c006851007988 */ /* 0x000fe2000800040d */
[----:B0-----:R-:W-:-:S03]  /*39d0*/  PRMT R108, RZ, 0x7610, R108 ;  /* 0x00007610ff6c7816 */ /* 0x001fc6000000006c */
[----:B------:R0:W-:Y:S01]  /*39e0*/  STS.U16 [R80+UR13+0x4200], R113 ;  /* 0x0042007150007988 */ /* 0x0001e2000800040d */
[----:B-1----:R-:W-:-:S03]  /*39f0*/  PRMT R110, RZ, 0x7610, R110 ;  /* 0x00007610ff6e7816 */ /* 0x002fc6000000006e */
[----:B------:R1:W-:Y:S04]  /*3a00*/  STS.U16 [R80+UR13+0x4600], R111 ;  /* 0x0046006f50007988 */ /* 0x0003e8000800040d */
[----:B------:R-:W2:Y:S01]  /*3a10*/  @!P0 LDG.E.U16 R114, desc[UR24][R10.64] ;  /* 0x000000180a728981 */ /* 0x000ea2000c1e1500 */
[----:B0-----:R-:W-:-:S03]  /*3a20*/  PRMT R113, RZ, 0x7610, R113 ;  /* 0x00007610ff717816 */ /* 0x001fc60000000071 */
[----:B------:R-:W3:Y:S01]  /*3a30*/  @!P0 LDG.E.U16 R116, desc[UR24][R14.64] ;  /* 0x000000180e748981 */ /* 0x000ee2000c1e1500 */
[----:B-1----:R-:W-:-:S03]  /*3a40*/  PRMT R111, RZ, 0x7610, R111 ;  /* 0x00007610ff6f7816 */ /* 0x002fc6000000006f */
[----:B------:R-:W4:Y:S04]  /*3a50*/  @!P0 LDG.E.U16 R118, desc[UR24][R18.64] ;  /* 0x0000001812768981 */ /* 0x000f28000c1e1500 */
[----:B------:R-:W5:Y:S04]  /*3a60*/  @!P0 LDG.E.U16 R102, desc[UR24][R22.64] ;  /* 0x0000001816668981 */ /* 0x000f68000c1e1500 */
        /* <DEDUP_REMOVED lines=12> */
[----:B------:R0:W-:Y:S04]  /*3b30*/  STS.U16 [R80+UR13+0x4a00], R99 ;  /* 0x004a006350007988 */ /* 0x0001e8000800040d */
[----:B------:R0:W-:Y:S04]  /*3b40*/  STS.U16 [R80+UR13+0x4e00], R101 ;  /* 0x004e006550007988 */ /* 0x0001e8000800040d */
[----:B------:R0:W-:Y:S04]  /*3b50*/  STS.U16 [R80+UR13+0x5200], R103 ;  /* 0x0052006750007988 */ /* 0x0001e8000800040d */
[----:B------:R0:W-:Y:S04]  /*3b60*/  STS.U16 [R80+UR13+0x5600], R105 ;  /* 0x0056006950007988 */ /* 0x0001e8000800040d */
[----:B------:R0:W-:Y:S04]  /*3b70*/  STS.U16 [R80+UR13+0x5a00], R107 ;  /* 0x005a006b50007988 */ /* 0x0001e8000800040d */
[----:B------:R0:W-:Y:S01]  /*3b80*/  STS.U16 [R80+UR13+0x5e00], R109 ;  /* 0x005e006d50007988 */ /* 0x0001e2000800040d */
[----:B------:R-:W-:-:S04]  /*3b90*/  ULEA UR14, UR22, UR13, 0x3 ;  /* 0x0000000d160e7291 */ /* 0x000fc8000f8e18ff */
[----:B------:R-:W-:Y:S01]  /*3ba0*/  UIADD3 UR14, UPT, UPT, UR14, 0x8000, URZ ;  /* 0x000080000e0e7890 */ /* 0x000fe2000fffe0ff */
[----:B--2---:R0:W-:Y:S04]  /*3bb0*/  STS.U16 [R81+UR13+0x6000], R114 ;  /* 0x0060007251007988 */ /* 0x0041e8000800040d */
[----:B---3--:R0:W-:Y:S04]  /*3bc0*/  STS.U16 [R81+UR13+0x6400], R116 ;  /* 0x0064007451007988 */ /* 0x0081e8000800040d */
[----:B----4-:R0:W-:Y:S04]  /*3bd0*/  STS.U16 [R81+UR13+0x6800], R118 ;  /* 0x0068007651007988 */ /* 0x0101e8000800040d */
[----:B-----5:R0:W-:Y:S04]  /*3be0*/  STS.U16 [R81+UR13+0x6c00], R102 ;  /* 0x006c006651007988 */ /* 0x0201e8000800040d */
        /* <DEDUP_REMOVED lines=12> */
[----:B------:R1:W-:Y:S06]  /*3cb0*/  MEMBAR.ALL.CTA ;  /* 0x0000000000007992 */ /* 0x0003ec0000008000 */
[----:B-1----:R-:W1:Y:S02]  /*3cc0*/  FENCE.VIEW.ASYNC.S ;  /* 0x00000000000073c6 */ /* 0x002e640000000000 */
[----:B-1----:R-:W-:Y:S06]  /*3cd0*/  BAR.SYNC.DEFER_BLOCKING 0x0 ;  /* 0x0000000000007b1d */ /* 0x002fec0000010000 */
[----:B------:R-:W-:Y:S05]  /*3ce0*/  BRA.U UP1, `(.L_x_9) ;  /* 0x00000001014c7547 */ /* 0x000fea000b800000 */
[----:B------:R-:W-:Y:S01]  /*3cf0*/  UMOV UR17, 0x40004040 ;  /* 0x4000404000117882 */ /* 0x000fe20000000000 */
        /* <DEDUP_REMOVED lines=9> */
[----:B------:R1:W-:Y:S01]  /*3d90*/  UTCHMMA gdesc[UR16], gdesc[UR18], tmem[UR12], tmem[UR20], idesc[UR21], UPT ;  /* 0x00ff1412100075ea */ /* 0x0003e2000b80000c */
        /* <DEDUP_REMOVED lines=8> */
.L_x_9:
[----:B------:R-:W-:Y:S02]  /*3e20*/  UIADD3 UR22, UPT, UPT, UR22, 0x1, URZ ;  /* 0x0000000116167890 */ /* 0x000fe4000fffe0ff */
[----:B------:R-:W-:Y:S02]  /*3e30*/  UIADD3 UR15, UPT, UPT, UR15, -0x1, URZ ;  /* 0xffffffff0f0f7890 */ /* 0x000fe4000fffe0ff */
[----:B------:R-:W-:Y:S02]  /*3e40*/  UISETP.GT.AND UP2, UPT, UR22, 0x1, UPT ;  /* 0x000000011600788c */ /* 0x000fe4000bf44270 */
[----:B------:R-:W-:Y:S02]  /*3e50*/  UIADD3 UR8, UPT, UPT, UR8, -0x40, URZ ;  /* 0xffffffc008087890 */ /* 0x000fe4000fffe0ff */
[----:B-1----:R-:W-:Y:S02]  /*3e60*/  USEL UR4, URZ, 0x1, !UP2 ;  /* 0x00000001ff047887 */ /* 0x002fe4000d000000 */
[----:B------:R-:W-:-:S02]  /*3e70*/  USEL UR22, UR22, URZ, !UP2 ;  /* 0x000000ff16167287 */ /* 0x000fc4000d000000 */
[----:B------:R-:W-:Y:S02]  /*3e80*/  UISETP.NE.U32.AND UP2, UPT, UR15, URZ, UPT ;  /* 0x000000ff0f00728c */ /* 0x000fe4000bf45070 */
[----:B------:R-:W-:-:S03]  /*3e90*/  ULOP3.LUT UR6, UR5, UR4, URZ, 0x3c, !UPT ;  /* 0x0000000405067292 */ /* 0x000fc6000f8e3cff */
[----:B------:R-:W-:-:S04]  /*3ea0*/  UMOV UR4, UR5 ;  /* 0x0000000500047c82 */ /* 0x000fc80008000000 */
[----:B------:R-:W-:Y:S01]  /*3eb0*/  UMOV UR5, UR6 ;  /* 0x0000000600057c82 */ /* 0x000fe20008000000 */
[----:B------:R-:W-:Y:S05]  /*3ec0*/  BRA.U UP2, `(.L_x_10) ;  /* 0xfffffff102f07547 */ /* 0x000fea000b83ffff */
.L_x_7:
[----:B------:R-:W-:-:S09]  /*3ed0*/  UISETP.GE.AND UP1, UPT, UR30, 0x40, UPT ;  /* 0x000000401e00788c */ /* 0x000fd2000bf26270 */
[----:B------:R-:W-:Y:S05]  /*3ee0*/  BRA.U !UP1, `(.L_x_11) ;  /* 0x0000000109107547 */ /* 0x000fea000b800000 */
[----:B------:R-:W-:-:S06]  /*3ef0*/  USHF.L.U32 UR4, UR4, 0x1f, URZ ;  /* 0x0000001f04047899 */ /* 0x000fcc00080006ff */
[----:B------:R-:W-:-:S04]  /*3f00*/  IMAD.U32 R2, RZ, RZ, UR4 ;  /* 0x00000004ff027e24 */ /* 0x000fc8000f8e00ff */
[----:B------:R-:W1:Y:S02]  /*3f10*/  SYNCS.PHASECHK.TRANS64.TRYWAIT P0, [UR14], R2 ;  /* 0x00000002ff0075a7 */ /* 0x000e64000800110e */
[----:B-1----:R-:W-:Y:S05]  /*3f20*/  @!P0 BRA `(.L_x_12) ;  /* 0x0000000800d48947 */ /* 0x002fea0003800000 */
.L_x_11:
[----:B------:R-:W-:Y:S01]  /*3f30*/  BAR.SYNC.DEFER_BLOCKING 0x0 ;  /* 0x0000000000007b1d */ /* 0x000fe20000010000 */
[C---:B------:R-:W-:Y:S01]  /*3f40*/  IMAD.SHL.U32 R3, R63.reuse, 0x10, RZ ;  /* 0x000000103f037824 */ /* 0x040fe200078e00ff */
[--C-:B------:R-:W-:Y:S01]  /*3f50*/  SHF.R.S32.HI R23, RZ, 0x2, R63.reuse ;  /* 0x00000002ff177819 */ /* 0x100fe2000001143f */
[C---:B------:R-:W-:Y:S01]  /*3f60*/  IMAD.SHL.U32 R2, R63.reuse, 0x20, RZ ;  /* 0x000000203f027824 */ /* 0x040fe200078e00ff */
[----:B------:R-:W-:Y:S01]  /*3f70*/  SHF.R.S32.HI R22, RZ, 0x5, R63 ;  /* 0x00000005ff167819 */ /* 0x000fe2000001143f */
[----:B------:R-:W-:Y:S01]  /*3f80*/  IMAD.SHL.U32 R21, R63, 0x4, RZ ;  /* 0x000000043f157824 */ /* 0x000fe200078e00ff */
[----:B------:R-:W-:Y:S01]  /*3f90*/  LOP3.LUT R20, R3, 0x30, RZ, 0xc0, !PT ;  /* 0x0000003003147812 */ /* 0x000fe200078ec0ff */
[----:B------:R-:W1:Y:S01]  /*3fa0*/  LDCU UR4, c[0x0][0x3b4] ;  /* 0x00007680ff0477ac */ /* 0x000e620008000800 */
[----:B------:R-:W-:Y:S02]  /*3fb0*/  LOP3.LUT R2, R2, 0x300, RZ, 0xc0, !PT ;  /* 0x0000030002027812 */ /* 0x000fe400078ec0ff */
[----:B------:R-:W-:Y:S01]  /*3fc0*/  LOP3.LUT R21, R20, 0x3c0, R21, 0xf8, !PT ;  /* 0x000003c014157812 */ /* 0x000fe200078ef815 */
[----:B------:R-:W2:Y:S01]  /*3fd0*/  LDCU UR5, c[0x0][0x3b8] ;  /* 0x00007700ff0577ac */ /* 0x000ea20008000800 */
[----:B------:R-:W-:-:S02]  /*3fe0*/  LOP3.LUT R3, R2, 0x870, R3, 0xf8, !PT ;  /* 0x0000087002037812 */ /* 0x000fc400078ef803 */
[----:B------:R-:W-:Y:S01]  /*3ff0*/  SGXT R20, R23, 0x1 ;  /* 0x000000011714781a */ /* 0x000fe20000000200 */
[C---:B------:R-:W-:Y:S01]  /*4000*/  IMAD.SHL.U32 R23, R63.reuse, 0x2, RZ ;  /* 0x000000023f177824 */ /* 0x040fe200078e00ff */
[----:B------:R-:W-:Y:S01]  /*4010*/  SGXT R2, R22, 0x1 ;  /* 0x000000011602781a */ /* 0x000fe20000000200 */
[----:B------:R-:W-:Y:S01]  /*4020*/  IMAD.SHL.U32 R63, R63, 0x80, RZ ;  /* 0x000000803f3f7824 */ /* 0x000fe200078e00ff */
[----:B------:R-:W-:Y:S02]  /*4030*/  LOP3.LUT R22, R21, 0x1040, R20, 0x78, !PT ;  /* 0x0000104015167812 */ /* 0x000fe400078e7814 */
[----:B------:R-:W-:Y:S02]  /*4040*/  LOP3.LUT R3, R3, 0x1040, R2, 0x78, !PT ;  /* 0x0000104003037812 */ /* 0x000fe400078e7802 */
[----:B------:R-:W-:Y:S01]  /*4050*/  LOP3.LUT R2, R23, 0x80, RZ, 0xc0, !PT ;  /* 0x0000008017027812 */ /* 0x000fe200078ec0ff */
[----:B------:R-:W3:Y:S02]  /*4060*/  @!P4 SYNCS.CCTL.IV [UR13+0x8000] ;  /* 0x00800000ff00c9b1 */ /* 0x000ee4000800000d */
[----:B---3--:R-:W-:Y:S01]  /*4070*/  BAR.SYNC.DEFER_BLOCKING 0x0 ;  /* 0x0000000000007b1d */ /* 0x008fe20000010000 */
[----:B------:R-:W-:Y:S01]  /*4080*/  IADD3 R20, PT, PT, R3, UR13, R2 ;  /* 0x0000000d03147c10 */ /* 0x000fe2000fffe002 */
[----:B-1----:R-:W-:Y:S01]  /*4090*/  IMAD R2, R52, UR4, RZ ;  /* 0x0000000434027c24 */ /* 0x002fe2000f8e02ff */
[----:B------:R-:W-:Y:S01]  /*40a0*/  LOP3.LUT R63, R63, 0x400, RZ, 0xc0, !PT ;  /* 0x000004003f3f7812 */ /* 0x000fe200078ec0ff */
[----:B--2---:R-:W-:-:S03]  /*40b0*/  IMAD R3, R62, UR5, RZ ;  /* 0x000000053e037c24 */ /* 0x004fc6000f8e02ff */
[----:B------:R-:W-:Y:S01]  /*40c0*/  IADD3 R22, PT, PT, R22, UR13, R63 ;  /* 0x0000000d16167c10 */ /* 0x000fe2000fffe03f */
[----:B------:R-:W-:Y:S01]  /*40d0*/  LDTM.16dp32bit_t0_t15.x16 R4, tmem[UR9] ;  /* 0x00000009000479ee */ /* 0x000fe20008a00000 */
[----:B------:R-:W1:Y:S01]  /*40e0*/  LDTM.16dp32bit_t16_t31.x16 R4, tmem[UR9+0x10] ;  /* 0x00001009000479ee */ /* 0x000e620008a20000 */
[----:B------:R-:W2:Y:S01]  /*40f0*/  LDCU.128 UR8, c[0x0][0x390] ;  /* 0x00007200ff0877ac */ /* 0x000ea20008000c00 */
[----:B------:R-:W3:Y:S01]  /*4100*/  @!P4 SYNCS.CCTL.IV [UR13+0x8008] ;  /* 0x00800800ff00c9b1 */ /* 0x000ee2000800000d */
[----:B------:R-:W-:Y:S01]  /*4110*/  NOP ;  /* 0x0000000000007918 */ /* 0x000fe20000000000 */
[----:B--2---:R-:W-:-:S04]  /*4120*/  ISETP.GE.AND P0, PT, R52, UR10, PT ;  /* 0x0000000a34007c0c */ /* 0x004fc8000bf06270 */
[----:B------:R-:W-:Y:S02]  /*4130*/  ISETP.LT.AND P1, PT, R62, UR11, !P0 ;  /* 0x0000000b3e007c0c */ /* 0x000fe4000c721270 */
[----:B-1----:R-:W-:Y:S02]  /*4140*/  F2FP.BF16.F32.PACK_AB R8, R8, R4 ;  /* 0x000000040808723e */ /* 0x002fe400000010ff */
[----:B------:R-:W-:Y:S02]  /*4150*/  F2FP.BF16.F32.PACK_AB R9, R9, R5 ;  /* 0x000000050909723e */ /* 0x000fe400000010ff */
[----:B------:R-:W-:Y:S02]  /*4160*/  F2FP.BF16.F32.PACK_AB R10, R10, R6 ;  /* 0x000000060a0a723e */ /* 0x000fe400000010ff */
[----:B------:R-:W-:Y:S02]  /*4170*/  F2FP.BF16.F32.PACK_AB R11, R11, R7 ;  /* 0x000000070b0b723e */ /* 0x000fe400000010ff */
[----:B------:R-:W-:-:S02]  /*4180*/  F2FP.BF16.F32.PACK_AB R12, R16, R12 ;  /* 0x0000000c100c723e */ /* 0x000fc400000010ff */
[----:B------:R-:W-:Y:S01]  /*4190*/  F2FP.BF16.F32.PACK_AB R13, R17, R13 ;  /* 0x0000000d110d723e */ /* 0x000fe200000010ff */
[----:B---3--:R-:W-:Y:S01]  /*41a0*/  STSM.16.M88.4 [R20], R8 ;  /* 0x0000000814007844 */ /* 0x008fe20000000200 */
[----:B------:R-:W-:Y:S02]  /*41b0*/  F2FP.BF16.F32.PACK_AB R14, R18, R14 ;  /* 0x0000000e120e723e */ /* 0x000fe400000010ff */
[----:B------:R-:W-:Y:S02]  /*41c0*/  F2FP.BF16.F32.PACK_AB R15, R19, R15 ;  /* 0x0000000f130f723e */ /* 0x000fe400000010ff */
[C---:B------:R-:W-:Y:S02]  /*41d0*/  LEA R18, P2, R2.reuse, UR8, 0x1 ;  /* 0x0000000802127c11 */ /* 0x040fe4000f8408ff */
[C---:B------:R-:W-:Y:S01]  /*41e0*/  ISETP.LT.AND P4, PT, R61.reuse, UR11, !P0 ;  /* 0x0000000b3d007c0c */ /* 0x040fe2000c781270 */
[----:B------:R1:W-:Y:S01]  /*41f0*/  STSM.16.M88.4 [R20+0x400], R12 ;  /* 0x0004000c14007844 */ /* 0x0003e20000000200 */
[----:B------:R-:W-:Y:S01]  /*4200*/  LEA.HI.X.SX32 R24, R2, UR9, 0x1, P2 ;  /* 0x0000000902187c11 */ /* 0x000fe200090f0eff */
[----:B------:R-:W-:Y:S01]  /*4210*/  IMAD R61, R61, UR5, RZ ;  /* 0x000000053d3d7c24 */ /* 0x000fe2000f8e02ff */
[----:B------:R-:W-:Y:S01]  /*4220*/  BAR.SYNC.DEFER_BLOCKING 0x0 ;  /* 0x0000000000007b1d */ /* 0x000fe20000010000 */
[----:B------:R-:W-:-:S02]  /*4230*/  LEA R2, P2, R3, R18, 0x1 ;  /* 0x0000001203027211 */ /* 0x000fc400078408ff */
[C---:B------:R-:W-:Y:S01]  /*4240*/  ISETP.LT.AND P3, PT, R59.reuse, UR11, !P0 ;  /* 0x0000000b3b007c0c */ /* 0x040fe2000c761270 */
[----:B------:R-:W-:Y:S01]  /*4250*/  IMAD R59, R59, UR5, RZ ;  /* 0x000000053b3b7c24 */ /* 0x000fe2000f8e02ff */
[----:B------:R-:W-:Y:S02]  /*4260*/  LEA.HI.X.SX32 R3, R3, R24, 0x1, P2 ;  /* 0x0000001803037211 */ /* 0x000fe400010f0eff */
[----:B-1----:R-:W-:-:S04]  /*4270*/  LEA R12, P2, R61, R18, 0x1 ;  /* 0x000000123d0c7211 */ /* 0x002fc800078408ff */
[----:B------:R-:W-:Y:S02]  /*4280*/  LEA.HI.X.SX32 R13, R61, R24, 0x1, P2 ;  /* 0x000000183d0d7211 */ /* 0x000fe400010f0eff */
[C---:B------:R-:W-:Y:S01]  /*4290*/  ISETP.LT.AND P2, PT, R60.reuse, UR11, !P0 ;  /* 0x0000000b3c007c0c */ /* 0x040fe2000c741270 */
[----:B------:R-:W-:Y:S01]  /*42a0*/  IMAD R60, R60, UR5, RZ ;  /* 0x000000053c3c7c24 */ /* 0x000fe2000f8e02ff */
[----:B------:R-:W1:Y:S04]  /*42b0*/  LDSM.16.M88.4 R4, [R22] ;  /* 0x000000001604783b */ /* 0x000e680000000200 */
[----:B------:R-:W2:Y:S04]  /*42c0*/  LDSM.16.M88.4 R8, [R22+0x800] ;  /* 0x000800001608783b */ /* 0x000ea80000000200 */
[----:B-1----:R1:W-:Y:S01]  /*42d0*/  @P1 STG.E.U16 desc[UR24][R2.64], R4 ;  /* 0x0000000402001986 */ /* 0x0023e2000c101518 */
[----:B------:R-:W-:-:S04]  /*42e0*/  LEA R14, P1, R60, R18, 0x1 ;  /* 0x000000123c0e7211 */ /* 0x000fc800078208ff */
[----:B------:R-:W-:Y:S02]  /*42f0*/  LEA.HI.X.SX32 R15, R60, R24, 0x1, P1 ;  /* 0x000000183c0f7211 */ /* 0x000fe400008f0eff */
[C---:B------:R-:W-:Y:S01]  /*4300*/  ISETP.LT.AND P1, PT, R57.reuse, UR11, !P0 ;  /* 0x0000000b39007c0c */ /* 0x040fe2000c721270 */
[----:B------:R-:W-:Y:S01]  /*4310*/  IMAD R57, R57, UR5, RZ ;  /* 0x0000000539397c24 */ /* 0x000fe2000f8e02ff */
[----:B-1----:R-:W-:Y:S02]  /*4320*/  PRMT R3, R4, 0x7632, R3 ;  /* 0x0000763204037816 */ /* 0x002fe40000000003 */
[----:B------:R-:W-:Y:S02]  /*4330*/  LEA R2, P5, R59, R18, 0x1 ;  /* 0x000000123b027211 */ /* 0x000fe400078a08ff */
[----:B------:R-:W-:Y:S01]  /*4340*/  PRMT R4, R5, 0x7632, R4 ;  /* 0x0000763205047816 */ /* 0x000fe20000000004 */
[----:B------:R1:W-:Y:S01]  /*4350*/  @P4 STG.E.U16 desc[UR24][R12.64], R3 ;  /* 0x000000030c004986 */ /* 0x0003e2000c101518 */
[C---:B------:R-:W-:Y:S01]  /*4360*/  ISETP.LT.AND P4, PT, R58.reuse, UR11, !P0 ;  /* 0x0000000b3a007c0c */ /* 0x040fe2000c781270 */
[----:B------:R-:W-:-:S02]  /*4370*/  IMAD R58, R58, UR5, RZ ;  /* 0x000000053a3a7c24 */ /* 0x000fc4000f8e02ff */
[----:B------:R3:W-:Y:S03]  /*4380*/  @P2 STG.E.U16 desc[UR24][R14.64], R5 ;  /* 0x000000050e002986 */ /* 0x0007e6000c101518 */
[----:B------:R-:W-:-:S04]  /*4390*/  LEA R16, P6, R58, R18, 0x1 ;  /* 0x000000123a107211 */ /* 0x000fc800078c08ff */
[-C--:B------:R-:W-:Y:S02]  /*43a0*/  LEA.HI.X.SX32 R17, R58, R24.reuse, 0x1, P6 ;  /* 0x000000183a117211 */ /* 0x080fe400030f0eff */
[----:B-1----:R-:W-:Y:S02]  /*43b0*/  LEA.HI.X.SX32 R3, R59, R24, 0x1, P5 ;  /* 0x000000183b037211 */ /* 0x002fe400028f0eff */
[----:B------:R-:W-:Y:S01]  /*43c0*/  LEA R12, P2, R57, R18, 0x1 ;  /* 0x00000012390c7211 */ /* 0x000fe200078408ff */
[----:B---3--:R-:W-:Y:S02]  /*43d0*/  IMAD R15, R85, UR5, RZ ;  /* 0x00000005550f7c24 */ /* 0x008fe4000f8e02ff */
[----:B------:R1:W-:Y:S01]  /*43e0*/  @P3 STG.E.U16 desc[UR24][R2.64], R4 ;  /* 0x0000000402003986 */ /* 0x0003e2000c101518 */
[----:B------:R-:W-:Y:S02]  /*43f0*/  LEA.HI.X.SX32 R13, R57, R24, 0x1, P2 ;  /* 0x00000018390d7211 */ /* 0x000fe400010f0eff */
[C---:B------:R-:W-:Y:S01]  /*4400*/  ISETP.LT.AND P2, PT, R56.reuse, UR11, !P0 ;  /* 0x0000000b38007c0c */ /* 0x040fe2000c741270 */
[----:B------:R3:W-:Y:S01]  /*4410*/  @P4 STG.E.U16 desc[UR24][R16.64], R6 ;  /* 0x0000000610004986 */ /* 0x0007e2000c101518 */
[----:B------:R-:W-:Y:S01]  /*4420*/  IMAD R56, R56, UR5, RZ ;  /* 0x0000000538387c24 */ /* 0x000fe2000f8e02ff */
[C---:B------:R-:W-:Y:S01]  /*4430*/  ISETP.LT.AND P4, PT, R55.reuse, UR11, !P0 ;  /* 0x0000000b37007c0c */ /* 0x040fe2000c781270 */
[----:B------:R-:W-:Y:S01]  /*4440*/  IMAD R55, R55, UR5, RZ ;  /* 0x0000000537377c24 */ /* 0x000fe2000f8e02ff */
[C---:B------:R-:W-:Y:S01]  /*4450*/  ISETP.LT.AND P3, PT, R54.reuse, UR11, !P0 ;  /* 0x0000000b36007c0c */ /* 0x040fe2000c761270 */
[----:B------:R-:W-:Y:S01]  /*4460*/  IMAD R54, R54, UR5, RZ ;  /* 0x0000000536367c24 */ /* 0x000fe2000f8e02ff */
[----:B-1----:R-:W-:-:S02]  /*4470*/  PRMT R3, R6, 0x7632, R3 ;  /* 0x0000763206037816 */ /* 0x002fc40000000003 */
[-C--:B------:R-:W-:Y:S02]  /*4480*/  LEA R2, P6, R56, R18.reuse, 0x1 ;  /* 0x0000001238027211 */ /* 0x080fe400078c08ff */
[----:B------:R-:W-:Y:S01]  /*4490*/  LEA R4, P5, R55, R18, 0x1 ;  /* 0x0000001237047211 */ /* 0x000fe200078a08ff */
[----:B------:R1:W-:Y:S01]  /*44a0*/  @P1 STG.E.U16 desc[UR24][R12.64], R3 ;  /* 0x000000030c001986 */ /* 0x0003e2000c101518 */
[----:B------:R-:W-:Y:S01]  /*44b0*/  ISETP.LT.AND P1, PT, R85, UR11, !P0 ;  /* 0x0000000b55007c0c */ /* 0x000fe2000c721270 */
[----:B---3--:R-:W-:Y:S01]  /*44c0*/  IMAD R17, R0, UR5, RZ ;  /* 0x0000000500117c24 */ /* 0x008fe2000f8e02ff */
[----:B------:R-:W-:Y:S01]  /*44d0*/  LEA.HI.X.SX32 R5, R55, R24, 0x1, P5 ;  /* 0x0000001837057211 */ /* 0x000fe200028f0eff */
[----:B------:R-:W-:Y:S01]  /*44e0*/  IMAD R16, R83, UR5, RZ ;  /* 0x0000000553107c24 */ /* 0x000fe2000f8e02ff */
[----:B------:R-:W-:Y:S02]  /*44f0*/  PRMT R6, R7, 0x7632, R6 ;  /* 0x0000763207067816 */ /* 0x000fe40000000006 */
[----:B------:R-:W-:-:S04]  /*4500*/  LEA R14, P5, R15, R18, 0x1 ;  /* 0x000000120f0e7211 */ /* 0x000fc800078a08ff */
[-C--:B------:R-:W-:Y:S02]  /*4510*/  LEA.HI.X.SX32 R15, R15, R24.reuse, 0x1, P5 ;  /* 0x000000180f0f7211 */ /* 0x080fe400028f0eff */
[----:B-1----:R-:W-:Y:S02]  /*4520*/  LEA.HI.X.SX32 R3, R56, R24, 0x1, P6 ;  /* 0x0000001838037211 */ /* 0x002fe400030f0eff */
[C---:B------:R-:W-:Y:S02]  /*4530*/  LEA R12, P6, R54.reuse, R18, 0x1 ;  /* 0x00000012360c7211 */ /* 0x040fe400078c08ff */
[C---:B------:R-:W-:Y:S01]  /*4540*/  ISETP.LT.AND P5, PT, R53.reuse, UR11, !P0 ;  /* 0x0000000b35007c0c */ /* 0x040fe2000c7a1270 */
[----:B------:R1:W-:Y:S01]  /*4550*/  @P2 STG.E.U16 desc[UR24][R2.64], R7 ;  /* 0x0000000702002986 */ /* 0x0003e2000c101518 */
[----:B------:R-:W-:Y:S01]  /*4560*/  LEA.HI.X.SX32 R13, R54, R24, 0x1, P6 ;  /* 0x00000018360d7211 */ /* 0x000fe200030f0eff */
[----:B------:R-:W-:Y:S02]  /*4570*/  IMAD R53, R53, UR5, RZ ;  /* 0x0000000535357c24 */ /* 0x000fe4000f8e02ff */
[----:B------:R3:W-:Y:S01]  /*4580*/  @P4 STG.E.U16 desc[UR24][R4.64], R6 ;  /* 0x0000000604004986 */ /* 0x0007e2000c101518 */
[C---:B------:R-:W-:Y:S01]  /*4590*/  ISETP.LT.AND P4, PT, R51.reuse, UR11, !P0 ;  /* 0x0000000b33007c0c */ /* 0x040fe2000c781270 */
[----:B------:R-:W-:-:S02]  /*45a0*/  IMAD R51, R51, UR5, RZ ;  /* 0x0000000533337c24 */ /* 0x000fc4000f8e02ff */
[----:B--2---:R2:W-:Y:S01]  /*45b0*/  @P3 STG.E.U16 desc[UR24][R12.64], R8 ;  /* 0x000000080c003986 */ /* 0x0045e2000c101518 */
[C---:B------:R-:W-:Y:S01]  /*45c0*/  ISETP.LT.AND P3, PT, R50.reuse, UR11, !P0 ;  /* 0x0000000b32007c0c */ /* 0x040fe2000c761270 */
[----:B------:R-:W-:Y:S01]  /*45d0*/  IMAD R50, R50, UR5, RZ ;  /* 0x0000000532327c24 */ /* 0x000fe2000f8e02ff */
[----:B-1----:R-:W-:Y:S02]  /*45e0*/  PRMT R3, R8, 0x7632, R3 ;  /* 0x0000763208037816 */ /* 0x002fe40000000003 */
[-C--:B------:R-:W-:Y:S02]  /*45f0*/  LEA R2, P6, R53, R18.reuse, 0x1 ;  /* 0x0000001235027211 */ /* 0x080fe400078c08ff */
[CC--:B---3--:R-:W-:Y:S01]  /*4600*/  LEA R6, P2, R50.reuse, R18.reuse, 0x1 ;  /* 0x0000001232067211 */ /* 0x0c8fe200078408ff */
[----:B------:R1:W-:Y:S01]  /*4610*/  @P1 STG.E.U16 desc[UR24][R14.64], R3 ;  /* 0x000000030e001986 */ /* 0x0003e2000c101518 */
[C---:B------:R-:W-:Y:S02]  /*4620*/  LEA R4, P1, R51.reuse, R18, 0x1 ;  /* 0x0000001233047211 */ /* 0x040fe400078208ff */
[-C--:B------:R-:W-:Y:S01]  /*4630*/  LEA.HI.X.SX32 R7, R50, R24.reuse, 0x1, P2 ;  /* 0x0000001832077211 */ /* 0x080fe200010f0eff */
[----:B--2---:R-:W-:Y:S01]  /*4640*/  IMAD R8, R84, UR5, RZ ;  /* 0x0000000554087c24 */ /* 0x004fe2000f8e02ff */
[----:B------:R-:W-:-:S02]  /*4650*/  LEA.HI.X.SX32 R5, R51, R24, 0x1, P1 ;  /* 0x0000001833057211 */ /* 0x000fc400008f0eff */
[----:B------:R-:W-:Y:S02]  /*4660*/  ISETP.LT.AND P2, PT, R83, UR11, !P0 ;  /* 0x0000000b53007c0c */ /* 0x000fe4000c741270 */
[----:B-1----:R-:W-:Y:S02]  /*4670*/  LEA R14, P1, R17, R18, 0x1 ;  /* 0x00000012110e7211 */ /* 0x002fe400078208ff */
[----:B------:R-:W-:Y:S02]  /*4680*/  LEA.HI.X.SX32 R3, R53, R24, 0x1, P6 ;  /* 0x0000001835037211 */ /* 0x000fe400030f0eff */
[----:B------:R-:W-:Y:S02]  /*4690*/  LEA R12, P6, R16, R18, 0x1 ;  /* 0x00000012100c7211 */ /* 0x000fe400078c08ff */
[----:B------:R-:W-:Y:S01]  /*46a0*/  LEA.HI.X.SX32 R15, R17, R24, 0x1, P1 ;  /* 0x00000018110f7211 */ /* 0x000fe200008f0eff */
[----:B------:R1:W-:Y:S01]  /*46b0*/  @P5 STG.E.U16 desc[UR24][R2.64], R9 ;  /* 0x0000000902005986 */ /* 0x0003e2000c101518 */
[----:B------:R-:W-:-:S02]  /*46c0*/  ISETP.LT.AND P1, PT, R0, UR11, !P0 ;  /* 0x0000000b00007c0c */ /* 0x000fc4000c721270 */
[----:B------:R-:W-:Y:S02]  /*46d0*/  ISETP.LT.AND P0, PT, R84, UR11, !P0 ;  /* 0x0000000b54007c0c */ /* 0x000fe4000c701270 */
[----:B------:R-:W-:Y:S02]  /*46e0*/  LEA.HI.X.SX32 R13, R16, R24, 0x1, P6 ;  /* 0x00000018100d7211 */ /* 0x000fe400030f0eff */
[C---:B------:R-:W-:Y:S02]  /*46f0*/  LEA R16, P6, R8.reuse, R18, 0x1 ;  /* 0x0000001208107211 */ /* 0x040fe400078c08ff */
[----:B------:R-:W-:Y:S02]  /*4700*/  PRMT R0, R9, 0x7632, R0 ;  /* 0x0000763209007816 */ /* 0x000fe40000000000 */
[----:B------:R-:W-:Y:S02]  /*4710*/  LEA.HI.X.SX32 R17, R8, R24, 0x1, P6 ;  /* 0x0000001808117211 */ /* 0x000fe400030f0eff */
[----:B-1----:R-:W-:Y:S01]  /*4720*/  PRMT R3, R10, 0x7632, R3 ;  /* 0x000076320a037816 */ /* 0x002fe20000000003 */
[----:B------:R1:W-:Y:S01]  /*4730*/  @P4 STG.E.U16 desc[UR24][R4.64], R0 ;  /* 0x0000000004004986 */ /* 0x0003e2000c101518 */
[----:B------:R-:W-:-:S03]  /*4740*/  PRMT R8, R11, 0x7632, R8 ;  /* 0x000076320b087816 */ /* 0x000fc60000000008 */
[----:B------:R1:W-:Y:S04]  /*4750*/  @P3 STG.E.U16 desc[UR24][R6.64], R10 ;  /* 0x0000000a06003986 */ /* 0x0003e8000c101518 */
[----:B------:R1:W-:Y:S04]  /*4760*/  @P2 STG.E.U16 desc[UR24][R12.64], R3 ;  /* 0x000000030c002986 */ /* 0x0003e8000c101518 */
[----:B------:R1:W-:Y:S04]  /*4770*/  @P1 STG.E.U16 desc[UR24][R14.64], R11 ;  /* 0x0000000b0e001986 */ /* 0x0003e8000c101518 */
[----:B------:R1:W-:Y:S01]  /*4780*/  @P0 STG.E.U16 desc[UR24][R16.64], R8 ;  /* 0x0000000810000986 */ /* 0x0003e2000c101518 */
[----:B------:R-:W-:Y:S06]  /*4790*/  BAR.SYNC.DEFER_BLOCKING 0x0 ;  /* 0x0000000000007b1d */ /* 0x000fec0000010000 */
[----:B------:R-:W-:Y:S05]  /*47a0*/  BRA.U UP0, `(.L_x_13) ;  /* 0x0000000100a07547 */ /* 0x000fea000b800000 */
[----:B------:R-:W2:Y:S01]  /*47b0*/  S2UR UR5, SR_CgaCtaId ;  /* 0x00000000000579c3 */ /* 0x000ea20000008800 */
[----:B------:R-:W-:Y:S01]  /*47c0*/  NOP ;  /* 0x0000000000007918 */ /* 0x000fe20000000000 */
[----:B------:R-:W-:Y:S01]  /*47d0*/  UMOV UR4, 0x50 ;  /* 0x0000005000047882 */ /* 0x000fe20000000000 */
[----:B-1----:R-:W-:Y:S02]  /*47e0*/  IMAD.U32 R0, RZ, RZ, UR12 ;  /* 0x0000000cff007e24 */ /* 0x002fe4000f8e00ff */
[----:B------:R-:W-:Y:S02]  /*47f0*/  IMAD.MOV.U32 R3, RZ, RZ, 0x3 ;  /* 0x00000003ff037424 */ /* 0x000fe400078e00ff */
[----:B------:R-:W-:Y:S01]  /*4800*/  IMAD.MOV.U32 R7, RZ, RZ, 0x1 ;  /* 0x00000001ff077424 */ /* 0x000fe200078e00ff */
[----:B------:R-:W-:-:S04]  /*4810*/  LOP3.LUT R0, R0, 0xffff, RZ, 0xc0, !PT ;  /* 0x0000ffff00007812 */ /* 0x000fc800078ec0ff */
[----:B------:R-:W-:-:S05]  /*4820*/  SHF.R.U32.HI R0, RZ, 0x5, R0 ;  /* 0x00000005ff007819 */ /* 0x000fca0000011600 */
[----:B------:R-:W-:Y:S01]  /*4830*/  VIADD R2, R0, 0x10 ;  /* 0x0000001000027836 */ /* 0x000fe20000000000 */
[----:B------:R-:W-:Y:S01]  /*4840*/  SHF.L.U32 R0, R3, R0, RZ ;  /* 0x0000000003007219 */ /* 0x000fe200000006ff */
[----:B0-2---:R-:W-:-:S03]  /*4850*/  ULEA UR6, UR5, UR4, 0x18 ;  /* 0x0000000405067291 */ /* 0x005fc6000f8ec0ff */
[----:B------:R-:W-:-:S04]  /*4860*/  SHF.L.U32 R3, R7, R2, RZ ;  /* 0x0000000207037219 */ /* 0x000fc800000006ff */
[----:B------:R-:W-:Y:S02]  /*4870*/  LOP3.LUT R0, R3, R0, RZ, 0xfc, !PT ;  /* 0x0000000003007212 */ /* 0x000fe400078efcff */
[----:B------:R-:W0:Y:S02]  /*4880*/  LDS R5, [UR6] ;  /* 0x00000006ff057984 */ /* 0x000e240008000800 */
[C---:B------:R-:W-:Y:S02]  /*4890*/  LOP3.LUT R2, R0.reuse, 0xffff, RZ, 0xc0, !PT ;  /* 0x0000ffff00027812 */ /* 0x040fe400078ec0ff */
[----:B0-----:R-:W-:-:S04]  /*48a0*/  LOP3.LUT R3, R0, 0xffff, R5, 0x80, !PT ;  /* 0x0000ffff00037812 */ /* 0x001fc800078e8005 */
[----:B------:R-:W-:-:S13]  /*48b0*/  ISETP.NE.AND P0, PT, R3, R2, PT ;  /* 0x000000020300720c */ /* 0x000fda0003f05270 */
[----:B------:R-:W-:Y:S05]  /*48c0*/  @P0 BRA `(.L_x_14) ;  /* 0x0000000000500947 */ /* 0x000fea0003800000 */
[----:B------:R-:W-:Y:S02]  /*48d0*/  SHF.R.U32.HI R5, RZ, 0x10, R5 ;  /* 0x00000010ff057819 */ /* 0x000fe40000011605 */
[----:B------:R-:W-:-:S04]  /*48e0*/  SHF.R.U32.HI R2, RZ, 0x10, R0 ;  /* 0x00000010ff027819 */ /* 0x000fc80000011600 */
[----:B------:R-:W-:-:S04]  /*48f0*/  LOP3.LUT R5, R5, R2, RZ, 0xc0, !PT ;  /* 0x0000000205057212 */ /* 0x000fc800078ec0ff */
[----:B------:R-:W-:-:S13]  /*4900*/  ISETP.NE.AND P0, PT, R5, R2, PT ;  /* 0x000000020500720c */ /* 0x000fda0003f05270 */
[----:B------:R-:W-:Y:S05]  /*4910*/  @P0 BRA `(.L_x_15) ;  /* 0x0000000000300947 */ /* 0x000fea0003800000 */
[----:B------:R-:W-:Y:S01]  /*4920*/  R2UR UR4, R0 ;  /* 0x00000000000472ca */ /* 0x000fe200000e0000 */
[----:B------:R-:W-:Y:S01]  /*4930*/  VOTEU.ANY UR5, UPT, PT ;  /* 0x0000000000057886 */ /* 0x000fe200038e0100 */
[----:B------:R-:W0:Y:S01]  /*4940*/  S2R R0, SR_LANEID ;  /* 0x0000000000007919 */ /* 0x000e220000000000 */
[----:B------:R-:W-:-:S10]  /*4950*/  UFLO.U32 UR5, UR5 ;  /* 0x00000005000572bd */ /* 0x000fd400080e0000 */
[----:B------:R-:W-:-:S06]  /*4960*/  ULOP3.LUT UR4, URZ, UR4, URZ, 0x33, !UPT ;  /* 0x00000004ff047292 */ /* 0x000fcc000f8e33ff */
[----:B------:R-:W-:-:S04]  /*4970*/  IMAD.U32 R2, RZ, RZ, UR4 ;  /* 0x00000004ff027e24 */ /* 0x000fc8000f8e00ff */
[----:B------:R-:W1:Y:S02]  /*4980*/  REDUX UR7, R2 ;  /* 0x00000000020773c4 */ /* 0x000e640000000000 */
[----:B------:R2:W-:Y:S01]  /*4990*/  UTCATOMSWS.AND URZ, UR4 ;  /* 0x0000000400ff79e3 */ /* 0x0005e20008000000 */
[----:B0-----:R-:W-:Y:S01]  /*49a0*/  ISETP.EQ.U32.AND P0, PT, R0, UR5, PT ;  /* 0x0000000500007c0c */ /* 0x001fe2000bf02070 */
[----:B-1----:R-:W-:-:S12]  /*49b0*/  IMAD.U32 R0, RZ, RZ, UR7 ;  /* 0x00000007ff007e24 */ /* 0x002fd8000f8e00ff */
[----:B------:R2:W-:Y:S01]  /*49c0*/  @P0 ATOMS.AND RZ, [UR6], R0 ;  /* 0x00000000ffff098c */ /* 0x0005e2000a800006 */
[----:B------:R-:W-:Y:S05]  /*49d0*/  BRA `(.L_x_13) ;  /* 0x0000000000147947 */ /* 0x000fea0003800000 */
.L_x_15:
[----:B------:R-:W-:-:S07]  /*49e0*/  MOV R2, 0x4a00 ;  /* 0x00004a0000027802 */ /* 0x000fce0000000f00 */
[----:B------:R-:W-:Y:S05]  /*49f0*/  CALL.REL.NOINC `($__internal_0_$__cuda_sm10x_tcgen05_guardrail_trap_col_being_dealloced_not_returned_by_alloc) ;  /* 0x00000000002c7944 */ /* 0x000fea0003c00000 */
[----:B------:R-:W-:Y:S05]  /*4a00*/  BRA `(.L_x_13) ;  /* 0x0000000000087947 */ /* 0x000fea0003800000 */
.L_x_14:
[----:B------:R-:W-:-:S07]  /*4a10*/  MOV R2, 0x4a30 ;  /* 0x00004a3000027802 */ /* 0x000fce0000000f00 */
[----:B------:R-:W-:Y:S05]  /*4a20*/  CALL.REL.NOINC `($__internal_2_$__cuda_sm10x_tcgen05_guardrail_trap_unallocated_columns_being_dealloced) ;  /* 0x0000000000387944 */ /* 0x000fea0003c00000 */
.L_x_13:
[----:B------:R-:W-:Y:S01]  /*4a30*/  NOP ;  /* 0x0000000000007918 */ /* 0x000fe20000000000 */
[----:B0-2---:R-:W-:Y:S05]  /*4a40*/  EXIT ;  /* 0x000000000000794d */ /* 0x005fea0003800000 */
.L_x_8:
[----:B------:R-:W0:Y:S02]  /*4a50*/  SYNCS.PHASECHK.TRANS64.TRYWAIT P0, [UR14], R99 ;  /* 0x00000063ff0075a7 */ /* 0x000e24000800110e */
[----:B0-----:R-:W-:Y:S05]  /*4a60*/  @!P0 BRA `(.L_x_8) ;  /* 0xfffffffc00f88947 */ /* 0x001fea000383ffff */
[----:B------:R-:W-:Y:S05]  /*4a70*/  BRA `(.L_x_16) ;  /* 0xffffffe800307947 */ /* 0x000fea000383ffff */
.L_x_12:
[----:B------:R-:W1:Y:S02]  /*4a80*/  SYNCS.PHASECHK.TRANS64.TRYWAIT P0, [UR14], R2 ;  /* 0x00000002ff0075a7 */ /* 0x000e64000800110e */
[----:B-1----:R-:W-:Y:S05]  /*4a90*/  @!P0 BRA `(.L_x_12) ;  /* 0xfffffffc00f88947 */ /* 0x002fea000383ffff */
[----:B------:R-:W-:Y:S05]  /*4aa0*/  BRA `(.L_x_11) ;  /* 0xfffffff400207947 */ /* 0x000fea000383ffff */
        .weak           $__internal_0_$__cuda_sm10x_tcgen05_guardrail_trap_col_being_dealloced_not_returned_by_alloc
        .type           $__internal_0_$__cuda_sm10x_tcgen05_guardrail_trap_col_being_dealloced_not_returned_by_alloc,@function
        .size           $__internal_0_$__cuda_sm10x_tcgen05_guardrail_trap_col_being_dealloced_not_returned_by_alloc,($__internal_1_$__cuda_sm10x_tcgen05_guardrail_trap_phase_invalid_during_alloc - $__internal_0_$__cuda_sm10x_tcgen05_guardrail_trap_col_being_dealloced_not_returned_by_alloc)
$__internal_0_$__cuda_sm10x_tcgen05_guardrail_trap_col_being_dealloced_not_returned_by_alloc:
[----:B------:R-:W-:Y:S05]  /*4ab0*/  BPT.TRAP 0x1 ;  /* 0x000000040000795c */ /* 0x000fea0000300000 */
[----:B------:R-:W-:-:S04]  /*4ac0*/  IMAD.MOV.U32 R3, RZ, RZ, 0x0 ;  /* 0x00000000ff037424 */ /* 0x000fc800078e00ff */
[----:B------:R-:W-:Y:S05]  /*4ad0*/  RET.REL.NODEC R2 `(matmul_kernel) ;  /* 0xffffffb402487950 */ /* 0x000fea0003c3ffff */
        .weak           $__internal_1_$__cuda_sm10x_tcgen05_guardrail_trap_phase_invalid_during_alloc
        .type           $__internal_1_$__cuda_sm10x_tcgen05_guardrail_trap_phase_invalid_during_alloc,@function
        .size           $__internal_1_$__cuda_sm10x_tcgen05_guardrail_trap_phase_invalid_during_alloc,($__internal_2_$__cuda_sm10x_tcgen05_guardrail_trap_unallocated_columns_being_dealloced - $__internal_1_$__cuda_sm10x_tcgen05_guardrail_trap_phase_invalid_during_alloc)
$__internal_1_$__cuda_sm10x_tcgen05_guardrail_trap_phase_invalid_during_alloc:
[----:B------:R-:W-:Y:S05]  /*4ae0*/  BPT.TRAP 0x1 ;  /* 0x000000040000795c */ /* 0x000fea0000300000 */
[----:B------:R-:W-:-:S04]  /*4af0*/  IMAD.MOV.U32 R3, RZ, RZ, 0x0 ;  /* 0x00000000ff037424 */ /* 0x000fc800078e00ff */
[----:B------:R-:W-:Y:S05]  /*4b00*/  RET.REL.NODEC R2 `(matmul_kernel) ;  /* 0xffffffb4023c7950 */ /* 0x000fea0003c3ffff */
        .weak           $__internal_2_$__cuda_sm10x_tcgen05_guardrail_trap_unallocated_columns_being_dealloced
        .type           $__internal_2_$__cuda_sm10x_tcgen05_guardrail_trap_unallocated_columns_being_dealloced,@function
        .size           $__internal_2_$__cuda_sm10x_tcgen05_guardrail_trap_unallocated_columns_being_dealloced,(.L_x_20 - $__internal_2_$__cuda_sm10x_tcgen05_guardrail_trap_unallocated_columns_being_dealloced)
$__internal_2_$__cuda_sm10x_tcgen05_guardrail_trap_unallocated_columns_being_dealloced:
[----:B------:R-:W-:Y:S05]  /*4b10*/  BPT.TRAP 0x1 ;  /* 0x000000040000795c */ /* 0x000fea0000300000 */
[----:B------:R-:W-:-:S04]  /*4b20*/  IMAD.MOV.U32 R3, RZ, RZ, 0x0 ;  /* 0x00000000ff037424 */ /* 0x000fc800078e00ff */
[----:B------:R-:W-:Y:S05]  /*4b30*/  RET.REL.NODEC R2 `(matmul_kernel) ;  /* 0xffffffb402307950 */ /* 0x000fea0003c3ffff */
.L_x_17:
[----:B------:R-:W-:-:S00]  /*4b40*/  BRA `(.L_x_17) ;  /* 0xfffffffc00fc7947 */ /* 0x000fc0000383ffff */
[----:B------:R-:W-:-:S00]  /*4b50*/  NOP ;  /* 0x0000000000007918 */ /* 0x000fc00000000000 */
        /* <DEDUP_REMOVED lines=10> */
.L_x_20:


//--------------------- .nv.shared.matmul_kernel  --------------------------
	.section	.nv.shared.matmul_kernel,"aw",@nobits
	.sectionflags	@""
	.align	16
	.zero		1024


//--------------------- .nv.shared.reserved.0     --------------------------
	.section	.nv.shared.reserved.0,"aw",@nobits
	.align	8
	.weak		__nv_reservedSMEM_offset_0_alias
	.size		__nv_reservedSMEM_offset_0_alias, 0, 64
	.other		__nv_reservedSMEM_offset_0_alias,@"STO_CUDA_RESERVED_SHARED STV_DEFAULT"
__nv_reservedSMEM_offset_0_alias:
	.zero		0
.nv.shared.reserved.0:
	.zero		64
	.weak		__nv_reservedSMEM_allocation_phase
	.type		__nv_reservedSMEM_allocation_phase,@object
	.size		__nv_reservedSMEM_allocation_phase,(.L_0 - __nv_reservedSMEM_allocation_phase)
__nv_reservedSMEM_allocation_phase:
	.zero		1
.L_0:
	.zero		7
	.weak		__nv_reservedSMEM_devtool_atexit_pc
	.type		__nv_reservedSMEM_devtool_atexit_pc,@object
	.size		__nv_reservedSMEM_devtool_atexit_pc,(__nv_reservedSMEM_allocation_mask - __nv_reservedSMEM_devtool_atexit_pc)
__nv_reservedSMEM_devtool_atexit_pc:
	.zero		8
	.weak		__nv_reservedSMEM_allocation_mask
	.type		__nv_reservedSMEM_allocation_mask,@object
	.size		__nv_reservedSMEM_allocation_mask,(.L_2 - __nv_reservedSMEM_allocation_mask)
__nv_reservedSMEM_allocation_mask:
	.zero		4
.L_2:


//--------------------- .nv.constant0.matmul_kernel --------------------------
	.section	.nv.constant0.matmul_kernel,"a",@progbits
	.sectionflags	@""
	.align	4
.nv.constant0.matmul_kernel:
	.zero		976


//--------------------- SYMBOLS --------------------------

	.type		.nv.reservedSmem.offset0,@object
	.size		.nv.reservedSmem.offset0,0x4
	.type		.nv.reservedSmem.cap,@object
	.size		.nv.reservedSmem.cap,0x4
